// auto-generated by cutlass_sweep.gemm — config: {"arch": "sm_100", "cluster_m": 2, "cluster_n": 1, "dtype": "e4m3", "stages": 5, "tile_k": 64, "tile_m": 128, "tile_n": 64}
#include "cutlass/cutlass.h"
#include "cutlass/gemm/collective/collective_builder.hpp"
#include "cutlass/gemm/device/gemm_universal_adapter.h"
#include "cutlass/gemm/kernel/gemm_universal.hpp"
#include "cutlass/epilogue/collective/collective_builder.hpp"

using ElemA = cutlass::float_e4m3_t;
using ElemB = cutlass::float_e4m3_t;
using ElemCD = cutlass::float_e4m3_t;
using Acc  = float;
using TileShape    = cute::Shape<cute::_128, cute::_64, cute::_64>;
using ClusterShape = cute::Shape<cute::_2, cute::_1, cute::_1>;

using CollectiveEpilogue = typename cutlass::epilogue::collective::CollectiveBuilder<
    cutlass::arch::Sm100, cutlass::arch::OpClassTensorOp,
    TileShape, ClusterShape,
    cutlass::epilogue::collective::EpilogueTileAuto,
    Acc, Acc,
    ElemCD, cutlass::layout::RowMajor, 128 / cutlass::sizeof_bits<ElemCD>::value,
    ElemCD, cutlass::layout::RowMajor, 128 / cutlass::sizeof_bits<ElemCD>::value,
    cutlass::epilogue::collective::EpilogueScheduleAuto
  >::CollectiveOp;

using CollectiveMainloop = typename cutlass::gemm::collective::CollectiveBuilder<
    cutlass::arch::Sm100, cutlass::arch::OpClassTensorOp,
    ElemA, cutlass::layout::RowMajor, 128 / cutlass::sizeof_bits<ElemA>::value,
    ElemB, cutlass::layout::ColumnMajor, 128 / cutlass::sizeof_bits<ElemB>::value,
    Acc,
    TileShape, ClusterShape,
    cutlass::gemm::collective::StageCount<5>,
    cutlass::gemm::collective::KernelScheduleAuto
  >::CollectiveOp;

using GemmKernel = cutlass::gemm::kernel::GemmUniversal<
    cute::Shape<int,int,int,int>,
    CollectiveMainloop,
    CollectiveEpilogue
>;
using Gemm = cutlass::gemm::device::GemmUniversalAdapter<GemmKernel>;

// Force the device kernel symbol into the cubin without needing a host main.
auto* _anchor = &cutlass::device_kernel<GemmKernel>;


// ===== COMPILED SASS (sm_100a) =====

	.target	sm_100a

	.elftype	@"ET_EXEC"


//--------------------- .note.nv.tkinfo           --------------------------
	.section	.note.nv.tkinfo,"",@"SHT_NOTE"
	.sectionflags	@"SHF_NOTE_NV_TKINFO"
	.tkinfo
        /*0018*/ 	.word	0x00000002
        /*0030*/ 	.string	""
        /*0030*/ 	.string	"ptxas"
        /*0030*/ 	.string	"Cuda compilation tools, release 13.0, V13.0.88"
        /*0030*/ 	.string	"Build cuda_13.0.r13.0/compiler.36424714_0"
        /*0030*/ 	.string	"-arch sm_100a -m 64 "



//--------------------- .note.nv.cuinfo           --------------------------
	.section	.note.nv.cuinfo,"",@"SHT_NOTE"
	.sectionflags	@"SHF_NOTE_NV_CUINFO"
        /*0018*/ 	.short	0x0002
        /*001a*/ 	.short	0x0064
        /*001c*/ 	.short	0x0082
	.zero		2


//--------------------- .nv.info                  --------------------------
	.section	.nv.info,"",@"SHT_CUDA_INFO"
	.align	4


	//----- nvinfo : EIATTR_REGCOUNT
	.align		4
        /*0000*/ 	.byte	0x04, 0x2f
        /*0002*/ 	.short	(.L_19 - .L_18)
	.align		4
.L_18:
        /*0004*/ 	.word	index@(_ZN7cutlass13device_kernelINS_4gemm6kernel13GemmUniversalIN4cute5tupleIJiiiiEEENS1_10collective13CollectiveMmaINS1_35MainloopSm100TmaUmmaWarpSpecializedILi5ELi2ELi4ENS5_IJNS4_1CILi2EEENSA_ILi1EEESC_EEEEENS5_IJNSA_ILi128EEENSA_ILi64EEESG_EEENS_12float_e4m3_tENS5_IJlSC_lEEESI_SJ_NS4_8TiledMMAINS4_8MMA_AtomIJNS4_10MMA_TraitsINS4_25SM100_MMA_F8F6F4_2x1SM_SSEJSI_SI_fSF_SG_NS4_17integral_constantINS4_4UMMA5MajorELSQ_0EEESR_NSO_INSP_7ScaleInELSS_0EEEST_EEEEEENS4_6LayoutINS5_IJSC_SC_SC_EEENS5_IJNSA_ILi0EEESY_SY_EEEEENS5_IJNS4_10UnderscoreES11_S11_EEEEENS4_18SM100_TMA_2SM_LOADENS4_14ComposedLayoutINS4_7SwizzleILi2ELi4ELi3EEENS4_18smem_ptr_flag_bitsILi8EEENSW_INS5_IJNSA_ILi8EEESG_EEENS5_IJSG_SC_EEEEEEEvNS4_8identityES14_S1E_vS1F_EENS_8epilogue10collective18CollectiveEpilogueINS1H_23Sm100TmaWarpSpecializedILi1ELi1ELi32ELb0ELb0EEEJNS5_IJSG_SG_SG_EEENS5_IJNSW_ISG_SC_EES1N_EEESI_SJ_SI_SJ_NS1H_6fusion15FusionCallbacksIS1L_NS1P_17LinearCombinationISI_fSI_fLNS_15FloatRoundStyleE2EEES1M_S1O_JEEENS4_5SM1004TMEM4LOAD26SM100_TMEM_LOAD_32dp32b32xENS4_13SM90_TMA_LOADES1E_NS4_39AutoVectorizingCopyWithAssumedAlignmentILi128EEENS4_14SM90_TMA_STOREES1E_S21_S21_EEEvvEEEEvNT_6ParamsE)
        /*0008*/ 	.word	0x0000007b


	//----- nvinfo : EIATTR_FRAME_SIZE
	.align		4
.L_19:
        /*000c*/ 	.byte	0x04, 0x11
        /*000e*/ 	.short	(.L_21 - .L_20)
	.align		4
.L_20:
        /*0010*/ 	.word	index@($__internal_2_$__cuda_sm10x_tcgen05_guardrail_trap_unallocated_columns_being_dealloced)
        /*0014*/ 	.word	0x00000000


	//----- nvinfo : EIATTR_FRAME_SIZE
	.align		4
.L_21:
        /*0018*/ 	.byte	0x04, 0x11
        /*001a*/ 	.short	(.L_23 - .L_22)
	.align		4
.L_22:
        /*001c*/ 	.word	index@($__internal_1_$__cuda_sm10x_tcgen05_guardrail_trap_phase_invalid_during_alloc)
        /*0020*/ 	.word	0x00000000


	//----- nvinfo : EIATTR_FRAME_SIZE
	.align		4
.L_23:
        /*0024*/ 	.byte	0x04, 0x11
        /*0026*/ 	.short	(.L_25 - .L_24)
	.align		4
.L_24:
        /*0028*/ 	.word	index@($__internal_0_$__cuda_sm10x_tcgen05_guardrail_trap_col_being_dealloced_not_returned_by_alloc)
        /*002c*/ 	.word	0x00000000


	//----- nvinfo : EIATTR_FRAME_SIZE
	.align		4
.L_25:
        /*0030*/ 	.byte	0x04, 0x11
        /*0032*/ 	.short	(.L_27 - .L_26)
	.align		4
.L_26:
        /*0034*/ 	.word	index@(_ZN7cutlass13device_kernelINS_4gemm6kernel13GemmUniversalIN4cute5tupleIJiiiiEEENS1_10collective13CollectiveMmaINS1_35MainloopSm100TmaUmmaWarpSpecializedILi5ELi2ELi4ENS5_IJNS4_1CILi2EEENSA_ILi1EEESC_EEEEENS5_IJNSA_ILi128EEENSA_ILi64EEESG_EEENS_12float_e4m3_tENS5_IJlSC_lEEESI_SJ_NS4_8TiledMMAINS4_8MMA_AtomIJNS4_10MMA_TraitsINS4_25SM100_MMA_F8F6F4_2x1SM_SSEJSI_SI_fSF_SG_NS4_17integral_constantINS4_4UMMA5MajorELSQ_0EEESR_NSO_INSP_7ScaleInELSS_0EEEST_EEEEEENS4_6LayoutINS5_IJSC_SC_SC_EEENS5_IJNSA_ILi0EEESY_SY_EEEEENS5_IJNS4_10UnderscoreES11_S11_EEEEENS4_18SM100_TMA_2SM_LOADENS4_14ComposedLayoutINS4_7SwizzleILi2ELi4ELi3EEENS4_18smem_ptr_flag_bitsILi8EEENSW_INS5_IJNSA_ILi8EEESG_EEENS5_IJSG_SC_EEEEEEEvNS4_8identityES14_S1E_vS1F_EENS_8epilogue10collective18CollectiveEpilogueINS1H_23Sm100TmaWarpSpecializedILi1ELi1ELi32ELb0ELb0EEEJNS5_IJSG_SG_SG_EEENS5_IJNSW_ISG_SC_EES1N_EEESI_SJ_SI_SJ_NS1H_6fusion15FusionCallbacksIS1L_NS1P_17LinearCombinationISI_fSI_fLNS_15FloatRoundStyleE2EEES1M_S1O_JEEENS4_5SM1004TMEM4LOAD26SM100_TMEM_LOAD_32dp32b32xENS4_13SM90_TMA_LOADES1E_NS4_39AutoVectorizingCopyWithAssumedAlignmentILi128EEENS4_14SM90_TMA_STOREES1E_S21_S21_EEEvvEEEEvNT_6ParamsE)
        /*0038*/ 	.word	0x00000000


	//----- nvinfo : EIATTR_MIN_STACK_SIZE
	.align		4
.L_27:
        /*003c*/ 	.byte	0x04, 0x12
        /*003e*/ 	.short	(.L_29 - .L_28)
	.align		4
.L_28:
        /*0040*/ 	.word	index@(_ZN7cutlass13device_kernelINS_4gemm6kernel13GemmUniversalIN4cute5tupleIJiiiiEEENS1_10collective13CollectiveMmaINS1_35MainloopSm100TmaUmmaWarpSpecializedILi5ELi2ELi4ENS5_IJNS4_1CILi2EEENSA_ILi1EEESC_EEEEENS5_IJNSA_ILi128EEENSA_ILi64EEESG_EEENS_12float_e4m3_tENS5_IJlSC_lEEESI_SJ_NS4_8TiledMMAINS4_8MMA_AtomIJNS4_10MMA_TraitsINS4_25SM100_MMA_F8F6F4_2x1SM_SSEJSI_SI_fSF_SG_NS4_17integral_constantINS4_4UMMA5MajorELSQ_0EEESR_NSO_INSP_7ScaleInELSS_0EEEST_EEEEEENS4_6LayoutINS5_IJSC_SC_SC_EEENS5_IJNSA_ILi0EEESY_SY_EEEEENS5_IJNS4_10UnderscoreES11_S11_EEEEENS4_18SM100_TMA_2SM_LOADENS4_14ComposedLayoutINS4_7SwizzleILi2ELi4ELi3EEENS4_18smem_ptr_flag_bitsILi8EEENSW_INS5_IJNSA_ILi8EEESG_EEENS5_IJSG_SC_EEEEEEEvNS4_8identityES14_S1E_vS1F_EENS_8epilogue10collective18CollectiveEpilogueINS1H_23Sm100TmaWarpSpecializedILi1ELi1ELi32ELb0ELb0EEEJNS5_IJSG_SG_SG_EEENS5_IJNSW_ISG_SC_EES1N_EEESI_SJ_SI_SJ_NS1H_6fusion15FusionCallbacksIS1L_NS1P_17LinearCombinationISI_fSI_fLNS_15FloatRoundStyleE2EEES1M_S1O_JEEENS4_5SM1004TMEM4LOAD26SM100_TMEM_LOAD_32dp32b32xENS4_13SM90_TMA_LOADES1E_NS4_39AutoVectorizingCopyWithAssumedAlignmentILi128EEENS4_14SM90_TMA_STOREES1E_S21_S21_EEEvvEEEEvNT_6ParamsE)
        /*0044*/ 	.word	0x00000000
.L_29:


//--------------------- .nv.compat                --------------------------
	.section	.nv.compat,"",@"SHT_CUDA_COMPAT_INFO"
	.align	4
        /*0000*/ 	.byte	0x02, 0x09, 0x01, 0x00, 0x02, 0x02, 0x02, 0x00, 0x02, 0x05, 0x05, 0x00, 0x03, 0x07, 0x01, 0x01
        /*0010*/ 	.byte	0x02, 0x03, 0x01, 0x00, 0x02, 0x06, 0x01, 0x00, 0x04, 0x0b, 0x08, 0x00, 0x09, 0x00, 0x00, 0x00
        /*0020*/ 	.byte	0x00, 0x00, 0x00, 0x00


//--------------------- .nv.info._ZN7cutlass13device_kernelINS_4gemm6kernel13GemmUniversalIN4cute5tupleIJiiiiEEENS1_10collective13CollectiveMmaINS1_35MainloopSm100TmaUmmaWarpSpecializedILi5ELi2ELi4ENS5_IJNS4_1CILi2EEENSA_ILi1EEESC_EEEEENS5_IJNSA_ILi128EEENSA_ILi64EEESG_EEENS_12float_e4m3_tENS5_IJlSC_lEEESI_SJ_NS4_8TiledMMAINS4_8MMA_AtomIJNS4_10MMA_TraitsINS4_25SM100_MMA_F8F6F4_2x1SM_SSEJSI_SI_fSF_SG_NS4_17integral_constantINS4_4UMMA5MajorELSQ_0EEESR_NSO_INSP_7ScaleInELSS_0EEEST_EEEEEENS4_6LayoutINS5_IJSC_SC_SC_EEENS5_IJNSA_ILi0EEESY_SY_EEEEENS5_IJNS4_10UnderscoreES11_S11_EEEEENS4_18SM100_TMA_2SM_LOADENS4_14ComposedLayoutINS4_7SwizzleILi2ELi4ELi3EEENS4_18smem_ptr_flag_bitsILi8EEENSW_INS5_IJNSA_ILi8EEESG_EEENS5_IJSG_SC_EEEEEEEvNS4_8identityES14_S1E_vS1F_EENS_8epilogue10collective18CollectiveEpilogueINS1H_23Sm100TmaWarpSpecializedILi1ELi1ELi32ELb0ELb0EEEJNS5_IJSG_SG_SG_EEENS5_IJNSW_ISG_SC_EES1N_EEESI_SJ_SI_SJ_NS1H_6fusion15FusionCallbacksIS1L_NS1P_17LinearCombinationISI_fSI_fLNS_15FloatRoundStyleE2EEES1M_S1O_JEEENS4_5SM1004TMEM4LOAD26SM100_TMEM_LOAD_32dp32b32xENS4_13SM90_TMA_LOADES1E_NS4_39AutoVectorizingCopyWithAssumedAlignmentILi128EEENS4_14SM90_TMA_STOREES1E_S21_S21_EEEvvEEEEvNT_6ParamsE --------------------------
	.section	.nv.info._ZN7cutlass13device_kernelINS_4gemm6kernel13GemmUniversalIN4cute5tupleIJiiiiEEENS1_10collective13CollectiveMmaINS1_35MainloopSm100TmaUmmaWarpSpecializedILi5ELi2ELi4ENS5_IJNS4_1CILi2EEENSA_ILi1EEESC_EEEEENS5_IJNSA_ILi128EEENSA_ILi64EEESG_EEENS_12float_e4m3_tENS5_IJlSC_lEEESI_SJ_NS4_8TiledMMAINS4_8MMA_AtomIJNS4_10MMA_TraitsINS4_25SM100_MMA_F8F6F4_2x1SM_SSEJSI_SI_fSF_SG_NS4_17integral_constantINS4_4UMMA5MajorELSQ_0EEESR_NSO_INSP_7ScaleInELSS_0EEEST_EEEEEENS4_6LayoutINS5_IJSC_SC_SC_EEENS5_IJNSA_ILi0EEESY_SY_EEEEENS5_IJNS4_10UnderscoreES11_S11_EEEEENS4_18SM100_TMA_2SM_LOADENS4_14ComposedLayoutINS4_7SwizzleILi2ELi4ELi3EEENS4_18smem_ptr_flag_bitsILi8EEENSW_INS5_IJNSA_ILi8EEESG_EEENS5_IJSG_SC_EEEEEEEvNS4_8identityES14_S1E_vS1F_EENS_8epilogue10collective18CollectiveEpilogueINS1H_23Sm100TmaWarpSpecializedILi1ELi1ELi32ELb0ELb0EEEJNS5_IJSG_SG_SG_EEENS5_IJNSW_ISG_SC_EES1N_EEESI_SJ_SI_SJ_NS1H_6fusion15FusionCallbacksIS1L_NS1P_17LinearCombinationISI_fSI_fLNS_15FloatRoundStyleE2EEES1M_S1O_JEEENS4_5SM1004TMEM4LOAD26SM100_TMEM_LOAD_32dp32b32xENS4_13SM90_TMA_LOADES1E_NS4_39AutoVectorizingCopyWithAssumedAlignmentILi128EEENS4_14SM90_TMA_STOREES1E_S21_S21_EEEvvEEEEvNT_6ParamsE,"",@"SHT_CUDA_INFO"
	.sectionflags	@""
	.align	4


	//----- nvinfo : EIATTR_CUDA_API_VERSION
	.align		4
        /*0000*/ 	.byte	0x04, 0x37
        /*0002*/ 	.short	(.L_31 - .L_30)
.L_30:
        /*0004*/ 	.word	0x00000082


	//----- nvinfo : EIATTR_KPARAM_INFO
	.align		4
.L_31:
        /*0008*/ 	.byte	0x04, 0x17
        /*000a*/ 	.short	(.L_33 - .L_32)
.L_32:
        /*000c*/ 	.word	0x00000000
        /*0010*/ 	.short	0x0000
        /*0012*/ 	.short	0x0000
        /*0014*/ 	.byte	0x00, 0xf0, 0x01, 0x20


	//----- nvinfo : EIATTR_AT_ENTRY_FRAGMENTS
	.align		4
.L_33:
        /*0018*/ 	.byte	0x04, 0x4f
        /*001a*/ 	.short	(.L_35 - .L_34)


	//   ....[0]....
.L_34:
        /*001c*/ 	.word	0x00000007


	//----- nvinfo : EIATTR_RESERVED_SMEM_USED
	.align		4
.L_35:
        /*0020*/ 	.byte	0x01, 0x41
	.zero		2


	//----- nvinfo : EIATTR_SPARSE_MMA_MASK
	.align		4
        /*0024*/ 	.byte	0x03, 0x50
        /*0026*/ 	.short	0x0000


	//----- nvinfo : EIATTR_TCGEN05_2CTA_USED
	.align		4
        /*0028*/ 	.byte	0x01, 0x52
	.zero		2


	//----- nvinfo : EIATTR_MAXREG_COUNT
	.align		4
        /*002c*/ 	.byte	0x03, 0x1b
        /*002e*/ 	.short	0x00ff


	//----- nvinfo : EIATTR_NUM_BARRIERS
	.align		4
        /*0030*/ 	.byte	0x02, 0x4c
        /*0032*/ 	.byte	0x07
	.zero		1


	//----- nvinfo : EIATTR_EXTERNS
	.align		4
        /*0034*/ 	.byte	0x04, 0x0f
        /*0036*/ 	.short	(.L_37 - .L_36)


	//   ....[0]....
	.align		4
.L_36:
        /*0038*/ 	.word	index@(__assertfail)


	//----- nvinfo : EIATTR_MERCURY_ISA_VERSION
	.align		4
.L_37:
        /*003c*/ 	.byte	0x03, 0x5f
        /*003e*/ 	.short	0x0101


	//----- nvinfo : EIATTR_INT_WARP_WIDE_INSTR_OFFSETS
	.align		4
        /*0040*/ 	.byte	0x04, 0x31
        /*0042*/ 	.short	(.L_39 - .L_38)


	//   ....[0]....
.L_38:
        /*0044*/ 	.word	0x00000cd0


	//   ....[1]....
        /*0048*/ 	.word	0x00000d70


	//   ....[2]....
        /*004c*/ 	.word	0x000020d0


	//   ....[3]....
        /*0050*/ 	.word	0x00003f60


	//   ....[4]....
        /*0054*/ 	.word	0x00003f80


	//   ....[5]....
        /*0058*/ 	.word	0x00003fb0


	//   ....[6]....
        /*005c*/ 	.word	0x000049c0


	//   ....[7]....
        /*0060*/ 	.word	0x00004ae0


	//----- nvinfo : EIATTR_COOP_GROUP_MASK_REGIDS
	.align		4
.L_39:
        /*0064*/ 	.byte	0x04, 0x29
        /*0066*/ 	.short	(.L_41 - .L_40)


	//   ....[0]....
.L_40:
        /*0068*/ 	.word	0xffffffff


	//   ....[1]....
        /*006c*/ 	.word	0xffffffff


	//   ....[2]....
        /*0070*/ 	.word	0xffffffff


	//   ....[3]....
        /*0074*/ 	.word	0xffffffff


	//   ....[4]....
        /*0078*/ 	.word	0xffffffff


	//   ....[5]....
        /*007c*/ 	.word	0xffffffff


	//   ....[6]....
        /*0080*/ 	.word	0xffffffff


	//   ....[7]....
        /*0084*/ 	.word	0xffffffff


	//   ....[8]....
        /*0088*/ 	.word	0xffffffff


	//   ....[9]....
        /*008c*/ 	.word	0xffffffff


	//   ....[10]....
        /*0090*/ 	.word	0xffffffff


	//   ....[11]....
        /*0094*/ 	.word	0xffffffff


	//   ....[12]....
        /*0098*/ 	.word	0xffffffff


	//   ....[13]....
        /*009c*/ 	.word	0xffffffff


	//----- nvinfo : EIATTR_COOP_GROUP_INSTR_OFFSETS
	.align		4
.L_41:
        /*00a0*/ 	.byte	0x04, 0x28
        /*00a2*/ 	.short	(.L_43 - .L_42)


	//   ....[0]....
.L_42:
        /*00a4*/ 	.word	0x000000c0


	//   ....[1]....
        /*00a8*/ 	.word	0x00000500


	//   ....[2]....
        /*00ac*/ 	.word	0x000006a0


	//   ....[3]....
        /*00b0*/ 	.word	0x000007d0


	//   ....[4]....
        /*00b4*/ 	.word	0x000008c0


	//   ....[5]....
        /*00b8*/ 	.word	0x00000a20


	//   ....[6]....
        /*00bc*/ 	.word	0x00000bb0


	//   ....[7]....
        /*00c0*/ 	.word	0x00000df0


	//   ....[8]....
        /*00c4*/ 	.word	0x00001fb0


	//   ....[9]....
        /*00c8*/ 	.word	0x00002e20


	//   ....[10]....
        /*00cc*/ 	.word	0x000032f0


	//   ....[11]....
        /*00d0*/ 	.word	0x00003320


	//   ....[12]....
        /*00d4*/ 	.word	0x00003e60


	//   ....[13]....
        /*00d8*/ 	.word	0x00004070


	//----- nvinfo : EIATTR_VRC_CTA_INIT_COUNT
	.align		4
.L_43:
        /*00dc*/ 	.byte	0x02, 0x4a
        /*00de*/ 	.byte	0x80
	.zero		1


	//----- nvinfo : EIATTR_SYSCALL_OFFSETS
	.align		4
        /*00e0*/ 	.byte	0x04, 0x46
        /*00e2*/ 	.short	(.L_45 - .L_44)


	//   ....[0]....
.L_44:
        /*00e4*/ 	.word	0x000054e0


	//   ....[1]....
        /*00e8*/ 	.word	0x00005620


	//   ....[2]....
        /*00ec*/ 	.word	0x00005d30


	//----- nvinfo : EIATTR_MBARRIER_INSTR_OFFSETS
	.align		4
.L_45:
        /*00f0*/ 	.byte	0x04, 0x39
        /*00f2*/ 	.short	(.L_47 - .L_46)


	//   ....[0]....
.L_46:
        /*00f4*/ 	.word	0x000005f0
        /*00f8*/ 	.word	0x000000ff
        /*00fc*/ 	.word	0x00000000
        /*0100*/ 	.short	0x0100
        /*0102*/ 	.byte	0x08
	.zero		1


	//   ....[1]....
        /*0104*/ 	.word	0x00000600
        /*0108*/ 	.word	0x000000ff
        /*010c*/ 	.word	0x00000028
        /*0110*/ 	.short	0x0100
        /*0112*/ 	.byte	0x08
	.zero		1


	//   ....[2]....
        /*0114*/ 	.word	0x00000610
        /*0118*/ 	.word	0x000000ff
        /*011c*/ 	.word	0x00000008
        /*0120*/ 	.short	0x0100
        /*0122*/ 	.byte	0x08
	.zero		1


	//   ....[3]....
        /*0124*/ 	.word	0x00000620
        /*0128*/ 	.word	0x000000ff
        /*012c*/ 	.word	0x00000030
        /*0130*/ 	.short	0x0100
        /*0132*/ 	.byte	0x08
	.zero		1


	//   ....[4]....
        /*0134*/ 	.word	0x00000630
        /*0138*/ 	.word	0x000000ff
        /*013c*/ 	.word	0x00000010
        /*0140*/ 	.short	0x0100
        /*0142*/ 	.byte	0x08
	.zero		1


	//   ....[5]....
        /*0144*/ 	.word	0x00000640
        /*0148*/ 	.word	0x000000ff
        /*014c*/ 	.word	0x00000038
        /*0150*/ 	.short	0x0100
        /*0152*/ 	.byte	0x08
	.zero		1


	//   ....[6]....
        /*0154*/ 	.word	0x00000650
        /*0158*/ 	.word	0x000000ff
        /*015c*/ 	.word	0x00000018
        /*0160*/ 	.short	0x0100
        /*0162*/ 	.byte	0x08
	.zero		1


	//   ....[7]....
        /*0164*/ 	.word	0x00000660
        /*0168*/ 	.word	0x000000ff
        /*016c*/ 	.word	0x00000040
        /*0170*/ 	.short	0x0100
        /*0172*/ 	.byte	0x08
	.zero		1


	//   ....[8]....
        /*0174*/ 	.word	0x00000670
        /*0178*/ 	.word	0x000000ff
        /*017c*/ 	.word	0x00000020
        /*0180*/ 	.short	0x0100
        /*0182*/ 	.byte	0x08
	.zero		1


	//   ....[9]....
        /*0184*/ 	.word	0x00000680
        /*0188*/ 	.word	0x000000ff
        /*018c*/ 	.word	0x00000048
        /*0190*/ 	.short	0x0100
        /*0192*/ 	.byte	0x08
	.zero		1


	//   ....[10]....
        /*0194*/ 	.word	0x000007a0
        /*0198*/ 	.word	0x000000ff
        /*019c*/ 	.word	0x00000050
        /*01a0*/ 	.short	0x0100
        /*01a2*/ 	.byte	0x09
	.zero		1


	//   ....[11]....
        /*01a4*/ 	.word	0x000007b0
        /*01a8*/ 	.word	0x000000ff
        /*01ac*/ 	.word	0x00000058
        /*01b0*/ 	.short	0x0100
        /*01b2*/ 	.byte	0x09
	.zero		1


	//   ....[12]....
        /*01b4*/ 	.word	0x00000890
        /*01b8*/ 	.word	0x000000ff
        /*01bc*/ 	.word	0x00000060
        /*01c0*/ 	.short	0x0100
        /*01c2*/ 	.byte	0x08
	.zero		1


	//   ....[13]....
        /*01c4*/ 	.word	0x000008a0
        /*01c8*/ 	.word	0x000000ff
        /*01cc*/ 	.word	0x00000068
        /*01d0*/ 	.short	0x0100
        /*01d2*/ 	.byte	0x08
	.zero		1


	//   ....[14]....
        /*01d4*/ 	.word	0x000009d0
        /*01d8*/ 	.word	0x000000ff
        /*01dc*/ 	.word	0x00000070
        /*01e0*/ 	.short	0x0100
        /*01e2*/ 	.byte	0x08
	.zero		1


	//   ....[15]....
        /*01e4*/ 	.word	0x000009e0
        /*01e8*/ 	.word	0x000000ff
        /*01ec*/ 	.word	0x00000080
        /*01f0*/ 	.short	0x0100
        /*01f2*/ 	.byte	0x08
	.zero		1


	//   ....[16]....
        /*01f4*/ 	.word	0x000009f0
        /*01f8*/ 	.word	0x000000ff
        /*01fc*/ 	.word	0x00000078
        /*0200*/ 	.short	0x0100
        /*0202*/ 	.byte	0x08
	.zero		1


	//   ....[17]....
        /*0204*/ 	.word	0x00000a00
        /*0208*/ 	.word	0x000000ff
        /*020c*/ 	.word	0x00000088
        /*0210*/ 	.short	0x0100
        /*0212*/ 	.byte	0x08
	.zero		1


	//   ....[18]....
        /*0214*/ 	.word	0x00000b20
        /*0218*/ 	.word	0x000000ff
        /*021c*/ 	.word	0x00000090
        /*0220*/ 	.short	0x0100
        /*0222*/ 	.byte	0x09
	.zero		1


	//   ....[19]....
        /*0224*/ 	.word	0x00000b30
        /*0228*/ 	.word	0x000000ff
        /*022c*/ 	.word	0x000000b0
        /*0230*/ 	.short	0x0100
        /*0232*/ 	.byte	0x09
	.zero		1


	//   ....[20]....
        /*0234*/ 	.word	0x00000b40
        /*0238*/ 	.word	0x000000ff
        /*023c*/ 	.word	0x00000098
        /*0240*/ 	.short	0x0100
        /*0242*/ 	.byte	0x09
	.zero		1


	//   ....[21]....
        /*0244*/ 	.word	0x00000b50
        /*0248*/ 	.word	0x000000ff
        /*024c*/ 	.word	0x000000b8
        /*0250*/ 	.short	0x0100
        /*0252*/ 	.byte	0x09
	.zero		1


	//   ....[22]....
        /*0254*/ 	.word	0x00000b60
        /*0258*/ 	.word	0x000000ff
        /*025c*/ 	.word	0x000000a0
        /*0260*/ 	.short	0x0100
        /*0262*/ 	.byte	0x09
	.zero		1


	//   ....[23]....
        /*0264*/ 	.word	0x00000b70
        /*0268*/ 	.word	0x000000ff
        /*026c*/ 	.word	0x000000c0
        /*0270*/ 	.short	0x0100
        /*0272*/ 	.byte	0x09
	.zero		1


	//   ....[24]....
        /*0274*/ 	.word	0x00000b80
        /*0278*/ 	.word	0x000000ff
        /*027c*/ 	.word	0x000000a8
        /*0280*/ 	.short	0x0100
        /*0282*/ 	.byte	0x09
	.zero		1


	//   ....[25]....
        /*0284*/ 	.word	0x00000b90
        /*0288*/ 	.word	0x000000ff
        /*028c*/ 	.word	0x000000c8
        /*0290*/ 	.short	0x0100
        /*0292*/ 	.byte	0x09
	.zero		1


	//   ....[26]....
        /*0294*/ 	.word	0x00000c80
        /*0298*/ 	.word	0x000000ff
        /*029c*/ 	.word	0x000000d0
        /*02a0*/ 	.short	0x0100
        /*02a2*/ 	.byte	0x08
	.zero		1


	//   ....[27]....
        /*02a4*/ 	.word	0x00000c90
        /*02a8*/ 	.word	0x000000ff
        /*02ac*/ 	.word	0x000000e0
        /*02b0*/ 	.short	0x0100
        /*02b2*/ 	.byte	0x08
	.zero		1


	//   ....[28]....
        /*02b4*/ 	.word	0x00000ca0
        /*02b8*/ 	.word	0x000000ff
        /*02bc*/ 	.word	0x000000d8
        /*02c0*/ 	.short	0x0100
        /*02c2*/ 	.byte	0x08
	.zero		1


	//   ....[29]....
        /*02c4*/ 	.word	0x00000cb0
        /*02c8*/ 	.word	0x000000ff
        /*02cc*/ 	.word	0x000000e8
        /*02d0*/ 	.short	0x0100
        /*02d2*/ 	.byte	0x08
	.zero		1


	//   ....[30]....
        /*02d4*/ 	.word	0x00000da0
        /*02d8*/ 	.word	0x000000ff
        /*02dc*/ 	.word	0x000000f0
        /*02e0*/ 	.short	0x0100
        /*02e2*/ 	.byte	0x06
	.zero		1


	//   ....[31]....
        /*02e4*/ 	.word	0x000017b0
        /*02e8*/ 	.word	0x00000003
        /*02ec*/ 	.word	0x000000e0
        /*02f0*/ 	.short	0x010a
        /*02f2*/ 	.byte	0xff
	.zero		1


	//   ....[32]....
        /*02f4*/ 	.word	0x000017e0
        /*02f8*/ 	.word	0x00000003
        /*02fc*/ 	.word	0x000000d0
        /*0300*/ 	.short	0x0101
        /*0302*/ 	.byte	0xff
	.zero		1


	//   ....[33]....
        /*0304*/ 	.word	0x000018e0
        /*0308*/ 	.word	0x000000ff
        /*030c*/ 	.word	0x00000028
        /*0310*/ 	.short	0x010a
        /*0312*/ 	.byte	0x08
	.zero		1


	//   ....[34]....
        /*0314*/ 	.word	0x000019b0
        /*0318*/ 	.word	0x000000ff
        /*031c*/ 	.word	0x00000028
        /*0320*/ 	.short	0x010a
        /*0322*/ 	.byte	0x21
	.zero		1


	//   ....[35]....
        /*0324*/ 	.word	0x00001b60
        /*0328*/ 	.word	0x000000ff
        /*032c*/ 	.word	0x00000028
        /*0330*/ 	.short	0x010a
        /*0332*/ 	.byte	0x08
	.zero		1


	//   ....[36]....
        /*0334*/ 	.word	0x00001c60
        /*0338*/ 	.word	0x000000ff
        /*033c*/ 	.word	0x00000068
        /*0340*/ 	.short	0x0101
        /*0342*/ 	.byte	0x04
	.zero		1


	//   ....[37]....
        /*0344*/ 	.word	0x00001c80
        /*0348*/ 	.word	0x000000ff
        /*034c*/ 	.word	0x00000028
        /*0350*/ 	.short	0x010a
        /*0352*/ 	.byte	0x08
	.zero		1


	//   ....[38]....
        /*0354*/ 	.word	0x00001d00
        /*0358*/ 	.word	0x000000ff
        /*035c*/ 	.word	0x00000028
        /*0360*/ 	.short	0x010a
        /*0362*/ 	.byte	0x11
	.zero		1


	//   ....[39]....
        /*0364*/ 	.word	0x00001e90
        /*0368*/ 	.word	0x000000ff
        /*036c*/ 	.word	0x00000028
        /*0370*/ 	.short	0x010a
        /*0372*/ 	.byte	0x08
	.zero		1


	//   ....[40]....
        /*0374*/ 	.word	0x00001fe0
        /*0378*/ 	.word	0x00000002
        /*037c*/ 	.word	0x00000070
        /*0380*/ 	.short	0x010a
        /*0382*/ 	.byte	0xff
	.zero		1


	//   ....[41]....
        /*0384*/ 	.word	0x000020a0
        /*0388*/ 	.word	0x00000002
        /*038c*/ 	.word	0x00000000
        /*0390*/ 	.short	0x0101
        /*0392*/ 	.byte	0xff
	.zero		1


	//   ....[42]....
        /*0394*/ 	.word	0x00002600
        /*0398*/ 	.word	0x000000ff
        /*039c*/ 	.word	0x00000000
        /*03a0*/ 	.short	0x010a
        /*03a2*/ 	.byte	0x05
	.zero		1


	//   ....[43]....
        /*03a4*/ 	.word	0x00002690
        /*03a8*/ 	.word	0x000000ff
        /*03ac*/ 	.word	0x00000000
        /*03b0*/ 	.short	0x010a
        /*03b2*/ 	.byte	0x05
	.zero		1


	//   ....[44]....
        /*03b4*/ 	.word	0x00002720
        /*03b8*/ 	.word	0x000000ff
        /*03bc*/ 	.word	0x00000000
        /*03c0*/ 	.short	0x010a
        /*03c2*/ 	.byte	0x05
	.zero		1


	//   ....[45]....
        /*03c4*/ 	.word	0x000027b0
        /*03c8*/ 	.word	0x000000ff
        /*03cc*/ 	.word	0x00000000
        /*03d0*/ 	.short	0x010a
        /*03d2*/ 	.byte	0x05
	.zero		1


	//   ....[46]....
        /*03d4*/ 	.word	0x00002850
        /*03d8*/ 	.word	0x00000000
        /*03dc*/ 	.word	0x00000000
        /*03e0*/ 	.short	0x010a
        /*03e2*/ 	.byte	0xff
	.zero		1


	//   ....[47]....
        /*03e4*/ 	.word	0x00002980
        /*03e8*/ 	.word	0x00000000
        /*03ec*/ 	.word	0x000000d0
        /*03f0*/ 	.short	0x010a
        /*03f2*/ 	.byte	0xff
	.zero		1


	//   ....[48]....
        /*03f4*/ 	.word	0x000029f0
        /*03f8*/ 	.word	0x00000004
        /*03fc*/ 	.word	0x00000000
        /*0400*/ 	.short	0x0101
        /*0402*/ 	.byte	0xff
	.zero		1


	//   ....[49]....
        /*0404*/ 	.word	0x00002a10
        /*0408*/ 	.word	0x000000ff
        /*040c*/ 	.word	0x00000080
        /*0410*/ 	.short	0x010a
        /*0412*/ 	.byte	0x05
	.zero		1


	//   ....[50]....
        /*0414*/ 	.word	0x00002b30
        /*0418*/ 	.word	0x00000000
        /*041c*/ 	.word	0x00000070
        /*0420*/ 	.short	0x010a
        /*0422*/ 	.byte	0xff
	.zero		1


	//   ....[51]....
        /*0424*/ 	.word	0x00002c30
        /*0428*/ 	.word	0x00000000
        /*042c*/ 	.word	0x00000000
        /*0430*/ 	.short	0x0101
        /*0432*/ 	.byte	0xff
	.zero		1


	//   ....[52]....
        /*0434*/ 	.word	0x00002cc0
        /*0438*/ 	.word	0x000000ff
        /*043c*/ 	.word	0x00000080
        /*0440*/ 	.short	0x0106
        /*0442*/ 	.byte	0x05
	.zero		1


	//   ....[53]....
        /*0444*/ 	.word	0x00002ce0
        /*0448*/ 	.word	0x000000ff
        /*044c*/ 	.word	0x00000080
        /*0450*/ 	.short	0x010a
        /*0452*/ 	.byte	0x05
	.zero		1


	//   ....[54]....
        /*0454*/ 	.word	0x00002d70
        /*0458*/ 	.word	0x000000ff
        /*045c*/ 	.word	0x00000080
        /*0460*/ 	.short	0x0106
        /*0462*/ 	.byte	0x04
	.zero		1


	//   ....[55]....
        /*0464*/ 	.word	0x00002db0
        /*0468*/ 	.word	0x00000000
        /*046c*/ 	.word	0x00000080
        /*0470*/ 	.short	0x010a
        /*0472*/ 	.byte	0xff
	.zero		1


	//   ....[56]....
        /*0474*/ 	.word	0x00002ff0
        /*0478*/ 	.word	0x000000ff
        /*047c*/ 	.word	0x00000008
        /*0480*/ 	.short	0x010a
        /*0482*/ 	.byte	0x06
	.zero		1


	//   ....[57]....
        /*0484*/ 	.word	0x00003010
        /*0488*/ 	.word	0x000000ff
        /*048c*/ 	.word	0x00000008
        /*0490*/ 	.short	0x010a
        /*0492*/ 	.byte	0x06
	.zero		1


	//   ....[58]....
        /*0494*/ 	.word	0x000031a0
        /*0498*/ 	.word	0x000000ff
        /*049c*/ 	.word	0x00000008
        /*04a0*/ 	.short	0x010a
        /*04a2*/ 	.byte	0x06
	.zero		1


	//   ....[59]....
        /*04a4*/ 	.word	0x000031c0
        /*04a8*/ 	.word	0x000000ff
        /*04ac*/ 	.word	0x00000008
        /*04b0*/ 	.short	0x010a
        /*04b2*/ 	.byte	0x06
	.zero		1


	//   ....[60]....
        /*04b4*/ 	.word	0x00003280
        /*04b8*/ 	.word	0x000000ff
        /*04bc*/ 	.word	0x00000000
        /*04c0*/ 	.short	0x0101
        /*04c2*/ 	.byte	0x07
	.zero		1


	//   ....[61]....
        /*04c4*/ 	.word	0x00003580
        /*04c8*/ 	.word	0x00000000
        /*04cc*/ 	.word	0x00000070
        /*04d0*/ 	.short	0x010a
        /*04d2*/ 	.byte	0xff
	.zero		1


	//   ....[62]....
        /*04d4*/ 	.word	0x00003640
        /*04d8*/ 	.word	0x00000000
        /*04dc*/ 	.word	0x00000000
        /*04e0*/ 	.short	0x0101
        /*04e2*/ 	.byte	0xff
	.zero		1


	//   ....[63]....
        /*04e4*/ 	.word	0x00003700
        /*04e8*/ 	.word	0x000000ff
        /*04ec*/ 	.word	0x00000000
        /*04f0*/ 	.short	0x010a
        /*04f2*/ 	.byte	0x06
	.zero		1


	//   ....[64]....
        /*04f4*/ 	.word	0x00003710
        /*04f8*/ 	.word	0x000000ff
        /*04fc*/ 	.word	0x000000b0
        /*0500*/ 	.short	0x010a
        /*0502*/ 	.byte	0x0a
	.zero		1


	//   ....[65]....
        /*0504*/ 	.word	0x000037c0
        /*0508*/ 	.word	0x000000ff
        /*050c*/ 	.word	0x00000000
        /*0510*/ 	.short	0x010a
        /*0512*/ 	.byte	0x09
	.zero		1


	//   ....[66]....
        /*0514*/ 	.word	0x00003900
        /*0518*/ 	.word	0x000000ff
        /*051c*/ 	.word	0x00000000
        /*0520*/ 	.short	0x010a
        /*0522*/ 	.byte	0x06
	.zero		1


	//   ....[67]....
        /*0524*/ 	.word	0x00003b50
        /*0528*/ 	.word	0x000000ff
        /*052c*/ 	.word	0x00000000
        /*0530*/ 	.short	0x010a
        /*0532*/ 	.byte	0x07
	.zero		1


	//   ....[68]....
        /*0534*/ 	.word	0x00003be0
        /*0538*/ 	.word	0x000000ff
        /*053c*/ 	.word	0x00000000
        /*0540*/ 	.short	0x010a
        /*0542*/ 	.byte	0x07
	.zero		1


	//   ....[69]....
        /*0544*/ 	.word	0x00003c70
        /*0548*/ 	.word	0x000000ff
        /*054c*/ 	.word	0x00000000
        /*0550*/ 	.short	0x010a
        /*0552*/ 	.byte	0x07
	.zero		1


	//   ....[70]....
        /*0554*/ 	.word	0x00003d10
        /*0558*/ 	.word	0x00000000
        /*055c*/ 	.word	0x00000000
        /*0560*/ 	.short	0x010a
        /*0562*/ 	.byte	0xff
	.zero		1


	//   ....[71]....
        /*0564*/ 	.word	0x00003d50
        /*0568*/ 	.word	0x00000000
        /*056c*/ 	.word	0x00000000
        /*0570*/ 	.short	0x010a
        /*0572*/ 	.byte	0xff
	.zero		1


	//   ....[72]....
        /*0574*/ 	.word	0x00003dc0
        /*0578*/ 	.word	0x000000ff
        /*057c*/ 	.word	0x00000000
        /*0580*/ 	.short	0x0101
        /*0582*/ 	.byte	0x05
	.zero		1


	//   ....[73]....
        /*0584*/ 	.word	0x00003e00
        /*0588*/ 	.word	0x000000ff
        /*058c*/ 	.word	0x000000f0
        /*0590*/ 	.short	0x010a
        /*0592*/ 	.byte	0x08
	.zero		1


	//   ....[74]....
        /*0594*/ 	.word	0x00003e50
        /*0598*/ 	.word	0x000000ff
        /*059c*/ 	.word	0x00000000
        /*05a0*/ 	.short	0x0101
        /*05a2*/ 	.byte	0x05
	.zero		1


	//   ....[75]....
        /*05a4*/ 	.word	0x00004260
        /*05a8*/ 	.word	0x00000000
        /*05ac*/ 	.word	0x00000070
        /*05b0*/ 	.short	0x010a
        /*05b2*/ 	.byte	0xff
	.zero		1


	//   ....[76]....
        /*05b4*/ 	.word	0x00004350
        /*05b8*/ 	.word	0x00000000
        /*05bc*/ 	.word	0x00000000
        /*05c0*/ 	.short	0x0101
        /*05c2*/ 	.byte	0xff
	.zero		1


	//   ....[77]....
        /*05c4*/ 	.word	0x00004670
        /*05c8*/ 	.word	0x000000ff
        /*05cc*/ 	.word	0x00000068
        /*05d0*/ 	.short	0x010a
        /*05d2*/ 	.byte	0x06
	.zero		1


	//   ....[78]....
        /*05d4*/ 	.word	0x000047f0
        /*05d8*/ 	.word	0x000000ff
        /*05dc*/ 	.word	0x00000058
        /*05e0*/ 	.short	0x010a
        /*05e2*/ 	.byte	0x06
	.zero		1


	//   ....[79]....
        /*05e4*/ 	.word	0x00004b20
        /*05e8*/ 	.word	0x000000ff
        /*05ec*/ 	.word	0x00000050
        /*05f0*/ 	.short	0x010b
        /*05f2*/ 	.byte	0x06
	.zero		1


	//   ....[80]....
        /*05f4*/ 	.word	0x00004b40
        /*05f8*/ 	.word	0x000000ff
        /*05fc*/ 	.word	0x00000000
        /*0600*/ 	.short	0x0101
        /*0602*/ 	.byte	0x25
	.zero		1


	//   ....[81]....
        /*0604*/ 	.word	0x00004b80
        /*0608*/ 	.word	0x00000000
        /*060c*/ 	.word	0x00000058
        /*0610*/ 	.short	0x010a
        /*0612*/ 	.byte	0xff
	.zero		1


	//   ....[82]....
        /*0614*/ 	.word	0x00004ef0
        /*0618*/ 	.word	0x00000000
        /*061c*/ 	.word	0x00000070
        /*0620*/ 	.short	0x010a
        /*0622*/ 	.byte	0xff
	.zero		1


	//   ....[83]....
        /*0624*/ 	.word	0x00005000
        /*0628*/ 	.word	0x00000000
        /*062c*/ 	.word	0x00000000
        /*0630*/ 	.short	0x0101
        /*0632*/ 	.byte	0xff
	.zero		1


	//   ....[84]....
        /*0634*/ 	.word	0x00005970
        /*0638*/ 	.word	0x000000ff
        /*063c*/ 	.word	0x00000050
        /*0640*/ 	.short	0x010a
        /*0642*/ 	.byte	0x2b
	.zero		1


	//   ....[85]....
        /*0644*/ 	.word	0x00005980
        /*0648*/ 	.word	0x00000071
        /*064c*/ 	.word	0x00000090
        /*0650*/ 	.short	0x010a
        /*0652*/ 	.byte	0xff
	.zero		1


	//   ....[86]....
        /*0654*/ 	.word	0x00005ad0
        /*0658*/ 	.word	0x000000ff
        /*065c*/ 	.word	0x00000050
        /*0660*/ 	.short	0x010a
        /*0662*/ 	.byte	0x2b
	.zero		1


	//   ....[87]....
        /*0664*/ 	.word	0x00005bb0
        /*0668*/ 	.word	0x000000ff
        /*066c*/ 	.word	0x00000000
        /*0670*/ 	.short	0x0101
        /*0672*/ 	.byte	0x04
	.zero		1


	//   ....[88]....
        /*0674*/ 	.word	0x00005c10
        /*0678*/ 	.word	0x00000071
        /*067c*/ 	.word	0x00000090
        /*0680*/ 	.short	0x010a
        /*0682*/ 	.byte	0xff
	.zero		1


	//   ....[89]....
        /*0684*/ 	.word	0x00005eb0
        /*0688*/ 	.word	0x00000071
        /*068c*/ 	.word	0x00000000
        /*0690*/ 	.short	0x0101
        /*0692*/ 	.byte	0xff
	.zero		1


	//   ....[90]....
        /*0694*/ 	.word	0x00006850
        /*0698*/ 	.word	0x00000003
        /*069c*/ 	.word	0x000000e0
        /*06a0*/ 	.short	0x010a
        /*06a2*/ 	.byte	0xff
	.zero		1


	//   ....[91]....
        /*06a4*/ 	.word	0x000068b0
        /*06a8*/ 	.word	0x00000002
        /*06ac*/ 	.word	0x00000028
        /*06b0*/ 	.short	0x010a
        /*06b2*/ 	.byte	0xff
	.zero		1


	//   ....[92]....
        /*06b4*/ 	.word	0x00006910
        /*06b8*/ 	.word	0x00000002
        /*06bc*/ 	.word	0x00000028
        /*06c0*/ 	.short	0x010a
        /*06c2*/ 	.byte	0xff
	.zero		1


	//   ....[93]....
        /*06c4*/ 	.word	0x00006960
        /*06c8*/ 	.word	0x00000002
        /*06cc*/ 	.word	0x00000070
        /*06d0*/ 	.short	0x010a
        /*06d2*/ 	.byte	0xff
	.zero		1


	//   ....[94]....
        /*06d4*/ 	.word	0x000069c0
        /*06d8*/ 	.word	0x00000000
        /*06dc*/ 	.word	0x00000000
        /*06e0*/ 	.short	0x010a
        /*06e2*/ 	.byte	0xff
	.zero		1


	//   ....[95]....
        /*06e4*/ 	.word	0x00006a20
        /*06e8*/ 	.word	0x00000000
        /*06ec*/ 	.word	0x00000000
        /*06f0*/ 	.short	0x010a
        /*06f2*/ 	.byte	0xff
	.zero		1


	//   ....[96]....
        /*06f4*/ 	.word	0x00006a80
        /*06f8*/ 	.word	0x00000000
        /*06fc*/ 	.word	0x00000000
        /*0700*/ 	.short	0x010a
        /*0702*/ 	.byte	0xff
	.zero		1


	//   ....[97]....
        /*0704*/ 	.word	0x00006ae0
        /*0708*/ 	.word	0x00000000
        /*070c*/ 	.word	0x00000000
        /*0710*/ 	.short	0x010a
        /*0712*/ 	.byte	0xff
	.zero		1


	//   ....[98]....
        /*0714*/ 	.word	0x00006b30
        /*0718*/ 	.word	0x00000000
        /*071c*/ 	.word	0x000000d0
        /*0720*/ 	.short	0x010a
        /*0722*/ 	.byte	0xff
	.zero		1


	//   ....[99]....
        /*0724*/ 	.word	0x00006b90
        /*0728*/ 	.word	0x00000000
        /*072c*/ 	.word	0x00000080
        /*0730*/ 	.short	0x010a
        /*0732*/ 	.byte	0xff
	.zero		1


	//   ....[100]....
        /*0734*/ 	.word	0x00006be0
        /*0738*/ 	.word	0x00000000
        /*073c*/ 	.word	0x00000070
        /*0740*/ 	.short	0x010a
        /*0742*/ 	.byte	0xff
	.zero		1


	//   ....[101]....
        /*0744*/ 	.word	0x00006c40
        /*0748*/ 	.word	0x00000000
        /*074c*/ 	.word	0x00000080
        /*0750*/ 	.short	0x010a
        /*0752*/ 	.byte	0xff
	.zero		1


	//   ....[102]....
        /*0754*/ 	.word	0x00006ca0
        /*0758*/ 	.word	0x00000004
        /*075c*/ 	.word	0x00000008
        /*0760*/ 	.short	0x010a
        /*0762*/ 	.byte	0xff
	.zero		1


	//   ....[103]....
        /*0764*/ 	.word	0x00006d80
        /*0768*/ 	.word	0x00000002
        /*076c*/ 	.word	0x00000008
        /*0770*/ 	.short	0x010a
        /*0772*/ 	.byte	0xff
	.zero		1


	//   ....[104]....
        /*0774*/ 	.word	0x00006dd0
        /*0778*/ 	.word	0x00000000
        /*077c*/ 	.word	0x00000070
        /*0780*/ 	.short	0x010a
        /*0782*/ 	.byte	0xff
	.zero		1


	//   ....[105]....
        /*0784*/ 	.word	0x00006e30
        /*0788*/ 	.word	0x00000000
        /*078c*/ 	.word	0x000000b0
        /*0790*/ 	.short	0x010a
        /*0792*/ 	.byte	0xff
	.zero		1


	//   ....[106]....
        /*0794*/ 	.word	0x00006e90
        /*0798*/ 	.word	0x00000000
        /*079c*/ 	.word	0x00000000
        /*07a0*/ 	.short	0x010a
        /*07a2*/ 	.byte	0xff
	.zero		1


	//   ....[107]....
        /*07a4*/ 	.word	0x00006ef0
        /*07a8*/ 	.word	0x00000000
        /*07ac*/ 	.word	0x00000000
        /*07b0*/ 	.short	0x010a
        /*07b2*/ 	.byte	0xff
	.zero		1


	//   ....[108]....
        /*07b4*/ 	.word	0x00006f50
        /*07b8*/ 	.word	0x00000000
        /*07bc*/ 	.word	0x00000000
        /*07c0*/ 	.short	0x010a
        /*07c2*/ 	.byte	0xff
	.zero		1


	//   ....[109]....
        /*07c4*/ 	.word	0x00006fb0
        /*07c8*/ 	.word	0x00000000
        /*07cc*/ 	.word	0x00000000
        /*07d0*/ 	.short	0x010a
        /*07d2*/ 	.byte	0xff
	.zero		1


	//   ....[110]....
        /*07d4*/ 	.word	0x00007010
        /*07d8*/ 	.word	0x00000000
        /*07dc*/ 	.word	0x000000f0
        /*07e0*/ 	.short	0x010a
        /*07e2*/ 	.byte	0xff
	.zero		1


	//   ....[111]....
        /*07e4*/ 	.word	0x00007060
        /*07e8*/ 	.word	0x00000000
        /*07ec*/ 	.word	0x00000070
        /*07f0*/ 	.short	0x010a
        /*07f2*/ 	.byte	0xff
	.zero		1


	//   ....[112]....
        /*07f4*/ 	.word	0x000070c0
        /*07f8*/ 	.word	0x00000000
        /*07fc*/ 	.word	0x00000068
        /*0800*/ 	.short	0x010a
        /*0802*/ 	.byte	0xff
	.zero		1


	//   ....[113]....
        /*0804*/ 	.word	0x00007120
        /*0808*/ 	.word	0x00000003
        /*080c*/ 	.word	0x00000058
        /*0810*/ 	.short	0x010a
        /*0812*/ 	.byte	0xff
	.zero		1


	//   ....[114]....
        /*0814*/ 	.word	0x00007170
        /*0818*/ 	.word	0x00000000
        /*081c*/ 	.word	0x00000070
        /*0820*/ 	.short	0x010a
        /*0822*/ 	.byte	0xff
	.zero		1


	//   ....[115]....
        /*0824*/ 	.word	0x000071d0
        /*0828*/ 	.word	0x00000000
        /*082c*/ 	.word	0x00000050
        /*0830*/ 	.short	0x010a
        /*0832*/ 	.byte	0xff
	.zero		1


	//   ....[116]....
        /*0834*/ 	.word	0x00007220
        /*0838*/ 	.word	0x00000071
        /*083c*/ 	.word	0x00000090
        /*0840*/ 	.short	0x010a
        /*0842*/ 	.byte	0xff
	.zero		1


	//----- nvinfo : EIATTR_NUM_MBARRIERS
	.align		4
.L_47:
        /*0844*/ 	.byte	0x03, 0x38
        /*0846*/ 	.short	0x001f


	//----- nvinfo : EIATTR_EXIT_INSTR_OFFSETS
	.align		4
        /*0848*/ 	.byte	0x04, 0x1c
        /*084a*/ 	.short	(.L_49 - .L_48)


	//   ....[0]....
.L_48:
        /*084c*/ 	.word	0x00002880


	//   ....[1]....
        /*0850*/ 	.word	0x00002d80


	//   ....[2]....
        /*0854*/ 	.word	0x00002de0


	//   ....[3]....
        /*0858*/ 	.word	0x00004080


	//   ....[4]....
        /*085c*/ 	.word	0x00004bb0


	//   ....[5]....
        /*0860*/ 	.word	0x00004bf0


	//   ....[6]....
        /*0864*/ 	.word	0x00006840


	//----- nvinfo : EIATTR_MAX_THREADS
	.align		4
.L_49:
        /*0868*/ 	.byte	0x04, 0x05
        /*086a*/ 	.short	(.L_51 - .L_50)
.L_50:
        /*086c*/ 	.word	0x00000100
        /*0870*/ 	.word	0x00000001
        /*0874*/ 	.word	0x00000001


	//----- nvinfo : EIATTR_CRS_STACK_SIZE
	.align		4
.L_51:
        /*0878*/ 	.byte	0x04, 0x1e
        /*087a*/ 	.short	(.L_53 - .L_52)
.L_52:
        /*087c*/ 	.word	0x00000000


	//----- nvinfo : EIATTR_CBANK_PARAM_SIZE
	.align		4
.L_53:
        /*0880*/ 	.byte	0x03, 0x19
        /*0882*/ 	.short	0x0800


	//----- nvinfo : EIATTR_PARAM_CBANK
	.align		4
        /*0884*/ 	.byte	0x04, 0x0a
        /*0886*/ 	.short	(.L_55 - .L_54)
	.align		4
.L_54:
        /*0888*/ 	.word	index@(.nv.constant0._ZN7cutlass13device_kernelINS_4gemm6kernel13GemmUniversalIN4cute5tupleIJiiiiEEENS1_10collective13CollectiveMmaINS1_35MainloopSm100TmaUmmaWarpSpecializedILi5ELi2ELi4ENS5_IJNS4_1CILi2EEENSA_ILi1EEESC_EEEEENS5_IJNSA_ILi128EEENSA_ILi64EEESG_EEENS_12float_e4m3_tENS5_IJlSC_lEEESI_SJ_NS4_8TiledMMAINS4_8MMA_AtomIJNS4_10MMA_TraitsINS4_25SM100_MMA_F8F6F4_2x1SM_SSEJSI_SI_fSF_SG_NS4_17integral_constantINS4_4UMMA5MajorELSQ_0EEESR_NSO_INSP_7ScaleInELSS_0EEEST_EEEEEENS4_6LayoutINS5_IJSC_SC_SC_EEENS5_IJNSA_ILi0EEESY_SY_EEEEENS5_IJNS4_10UnderscoreES11_S11_EEEEENS4_18SM100_TMA_2SM_LOADENS4_14ComposedLayoutINS4_7SwizzleILi2ELi4ELi3EEENS4_18smem_ptr_flag_bitsILi8EEENSW_INS5_IJNSA_ILi8EEESG_EEENS5_IJSG_SC_EEEEEEEvNS4_8identityES14_S1E_vS1F_EENS_8epilogue10collective18CollectiveEpilogueINS1H_23Sm100TmaWarpSpecializedILi1ELi1ELi32ELb0ELb0EEEJNS5_IJSG_SG_SG_EEENS5_IJNSW_ISG_SC_EES1N_EEESI_SJ_SI_SJ_NS1H_6fusion15FusionCallbacksIS1L_NS1P_17LinearCombinationISI_fSI_fLNS_15FloatRoundStyleE2EEES1M_S1O_JEEENS4_5SM1004TMEM4LOAD26SM100_TMEM_LOAD_32dp32b32xENS4_13SM90_TMA_LOADES1E_NS4_39AutoVectorizingCopyWithAssumedAlignmentILi128EEENS4_14SM90_TMA_STOREES1E_S21_S21_EEEvvEEEEvNT_6ParamsE)
        /*088c*/ 	.short	0x0380
        /*088e*/ 	.short	0x0800


	//----- nvinfo : EIATTR_SW_WAR
	.align		4
.L_55:
        /*0890*/ 	.byte	0x04, 0x36
        /*0892*/ 	.short	(.L_57 - .L_56)
.L_56:
        /*0894*/ 	.word	0x00000008
.L_57:


//--------------------- .nv.callgraph             --------------------------
	.section	.nv.callgraph,"",@"SHT_CUDA_CALLGRAPH"
	.align	4
	.sectionentsize	8
	.align		4
        /*0000*/ 	.word	0x00000000
	.align		4
        /*0004*/ 	.word	0xffffffff
	.align		4
        /*0008*/ 	.word	index@(_ZN7cutlass13device_kernelINS_4gemm6kernel13GemmUniversalIN4cute5tupleIJiiiiEEENS1_10collective13CollectiveMmaINS1_35MainloopSm100TmaUmmaWarpSpecializedILi5ELi2ELi4ENS5_IJNS4_1CILi2EEENSA_ILi1EEESC_EEEEENS5_IJNSA_ILi128EEENSA_ILi64EEESG_EEENS_12float_e4m3_tENS5_IJlSC_lEEESI_SJ_NS4_8TiledMMAINS4_8MMA_AtomIJNS4_10MMA_TraitsINS4_25SM100_MMA_F8F6F4_2x1SM_SSEJSI_SI_fSF_SG_NS4_17integral_constantINS4_4UMMA5MajorELSQ_0EEESR_NSO_INSP_7ScaleInELSS_0EEEST_EEEEEENS4_6LayoutINS5_IJSC_SC_SC_EEENS5_IJNSA_ILi0EEESY_SY_EEEEENS5_IJNS4_10UnderscoreES11_S11_EEEEENS4_18SM100_TMA_2SM_LOADENS4_14ComposedLayoutINS4_7SwizzleILi2ELi4ELi3EEENS4_18smem_ptr_flag_bitsILi8EEENSW_INS5_IJNSA_ILi8EEESG_EEENS5_IJSG_SC_EEEEEEEvNS4_8identityES14_S1E_vS1F_EENS_8epilogue10collective18CollectiveEpilogueINS1H_23Sm100TmaWarpSpecializedILi1ELi1ELi32ELb0ELb0EEEJNS5_IJSG_SG_SG_EEENS5_IJNSW_ISG_SC_EES1N_EEESI_SJ_SI_SJ_NS1H_6fusion15FusionCallbacksIS1L_NS1P_17LinearCombinationISI_fSI_fLNS_15FloatRoundStyleE2EEES1M_S1O_JEEENS4_5SM1004TMEM4LOAD26SM100_TMEM_LOAD_32dp32b32xENS4_13SM90_TMA_LOADES1E_NS4_39AutoVectorizingCopyWithAssumedAlignmentILi128EEENS4_14SM90_TMA_STOREES1E_S21_S21_EEEvvEEEEvNT_6ParamsE)
	.align		4
        /*000c*/ 	.word	index@(__assertfail)
	.align		4
        /*0010*/ 	.word	0x00000000
	.align		4
        /*0014*/ 	.word	0xfffffffe
	.align		4
        /*0018*/ 	.word	0x00000000
	.align		4
        /*001c*/ 	.word	0xfffffffd
	.align		4
        /*0020*/ 	.word	0x00000000
	.align		4
        /*0024*/ 	.word	0xfffffffc


//--------------------- .nv.constant4             --------------------------
	.section	.nv.constant4,"a",@progbits
	.align	8
	.align		8
.nv.constant4:
        /*0000*/ 	.dword	__assertfail
	.align		8
        /*0008*/ 	.dword	__unnamed_1
	.align		8
        /*0010*/ 	.dword	__unnamed_2
	.align		8
        /*0018*/ 	.dword	_ZN39_INTERNAL_4ae205c0_4_k_cu_c7cd5283_85704cuda3std3__45__cpo5beginE
	.align		8
        /*0020*/ 	.dword	_ZN39_INTERNAL_4ae205c0_4_k_cu_c7cd5283_85704cuda3std3__45__cpo3endE
	.align		8
        /*0028*/ 	.dword	_ZN39_INTERNAL_4ae205c0_4_k_cu_c7cd5283_85704cuda3std3__45__cpo6cbeginE
	.align		8
        /*0030*/ 	.dword	_ZN39_INTERNAL_4ae205c0_4_k_cu_c7cd5283_85704cuda3std3__45__cpo4cendE
	.align		8
        /*0038*/ 	.dword	_ZN39_INTERNAL_4ae205c0_4_k_cu_c7cd5283_85704cuda3std3__441_GLOBAL__N__4ae205c0_4_k_cu_c7cd5283_85706ignoreE
	.align		8
        /*0040*/ 	.dword	_ZN39_INTERNAL_4ae205c0_4_k_cu_c7cd5283_85704cuda3std3__419piecewise_constructE
	.align		8
        /*0048*/ 	.dword	_ZN39_INTERNAL_4ae205c0_4_k_cu_c7cd5283_85704cuda3std3__48in_placeE
	.align		8
        /*0050*/ 	.dword	_ZN39_INTERNAL_4ae205c0_4_k_cu_c7cd5283_85704cuda3std6ranges3__45__cpo4swapE
	.align		8
        /*0058*/ 	.dword	_ZN39_INTERNAL_4ae205c0_4_k_cu_c7cd5283_85704cuda3std6ranges3__45__cpo9iter_moveE
	.align		8
        /*0060*/ 	.dword	_ZN39_INTERNAL_4ae205c0_4_k_cu_c7cd5283_85704cute7productE
	.align		8
        /*0068*/ 	.dword	_ZN39_INTERNAL_4ae205c0_4_k_cu_c7cd5283_85704cute1_E
	.align		8
        /*0070*/ 	.dword	$str$25
	.align		8
        /*0078*/ 	.dword	$str$26
	.align		8
        /*0080*/ 	.dword	$str$27
	.align		8
        /*0088*/ 	.dword	$str$28


//--------------------- .text._ZN7cutlass13device_kernelINS_4gemm6kernel13GemmUniversalIN4cute5tupleIJiiiiEEENS1_10collective13CollectiveMmaINS1_35MainloopSm100TmaUmmaWarpSpecializedILi5ELi2ELi4ENS5_IJNS4_1CILi2EEENSA_ILi1EEESC_EEEEENS5_IJNSA_ILi128EEENSA_ILi64EEESG_EEENS_12float_e4m3_tENS5_IJlSC_lEEESI_SJ_NS4_8TiledMMAINS4_8MMA_AtomIJNS4_10MMA_TraitsINS4_25SM100_MMA_F8F6F4_2x1SM_SSEJSI_SI_fSF_SG_NS4_17integral_constantINS4_4UMMA5MajorELSQ_0EEESR_NSO_INSP_7ScaleInELSS_0EEEST_EEEEEENS4_6LayoutINS5_IJSC_SC_SC_EEENS5_IJNSA_ILi0EEESY_SY_EEEEENS5_IJNS4_10UnderscoreES11_S11_EEEEENS4_18SM100_TMA_2SM_LOADENS4_14ComposedLayoutINS4_7SwizzleILi2ELi4ELi3EEENS4_18smem_ptr_flag_bitsILi8EEENSW_INS5_IJNSA_ILi8EEESG_EEENS5_IJSG_SC_EEEEEEEvNS4_8identityES14_S1E_vS1F_EENS_8epilogue10collective18CollectiveEpilogueINS1H_23Sm100TmaWarpSpecializedILi1ELi1ELi32ELb0ELb0EEEJNS5_IJSG_SG_SG_EEENS5_IJNSW_ISG_SC_EES1N_EEESI_SJ_SI_SJ_NS1H_6fusion15FusionCallbacksIS1L_NS1P_17LinearCombinationISI_fSI_fLNS_15FloatRoundStyleE2EEES1M_S1O_JEEENS4_5SM1004TMEM4LOAD26SM100_TMEM_LOAD_32dp32b32xENS4_13SM90_TMA_LOADES1E_NS4_39AutoVectorizingCopyWithAssumedAlignmentILi128EEENS4_14SM90_TMA_STOREES1E_S21_S21_EEEvvEEEEvNT_6ParamsE --------------------------
	.section	.text._ZN7cutlass13device_kernelINS_4gemm6kernel13GemmUniversalIN4cute5tupleIJiiiiEEENS1_10collective13CollectiveMmaINS1_35MainloopSm100TmaUmmaWarpSpecializedILi5ELi2ELi4ENS5_IJNS4_1CILi2EEENSA_ILi1EEESC_EEEEENS5_IJNSA_ILi128EEENSA_ILi64EEESG_EEENS_12float_e4m3_tENS5_IJlSC_lEEESI_SJ_NS4_8TiledMMAINS4_8MMA_AtomIJNS4_10MMA_TraitsINS4_25SM100_MMA_F8F6F4_2x1SM_SSEJSI_SI_fSF_SG_NS4_17integral_constantINS4_4UMMA5MajorELSQ_0EEESR_NSO_INSP_7ScaleInELSS_0EEEST_EEEEEENS4_6LayoutINS5_IJSC_SC_SC_EEENS5_IJNSA_ILi0EEESY_SY_EEEEENS5_IJNS4_10UnderscoreES11_S11_EEEEENS4_18SM100_TMA_2SM_LOADENS4_14ComposedLayoutINS4_7SwizzleILi2ELi4ELi3EEENS4_18smem_ptr_flag_bitsILi8EEENSW_INS5_IJNSA_ILi8EEESG_EEENS5_IJSG_SC_EEEEEEEvNS4_8identityES14_S1E_vS1F_EENS_8epilogue10collective18CollectiveEpilogueINS1H_23Sm100TmaWarpSpecializedILi1ELi1ELi32ELb0ELb0EEEJNS5_IJSG_SG_SG_EEENS5_IJNSW_ISG_SC_EES1N_EEESI_SJ_SI_SJ_NS1H_6fusion15FusionCallbacksIS1L_NS1P_17LinearCombinationISI_fSI_fLNS_15FloatRoundStyleE2EEES1M_S1O_JEEENS4_5SM1004TMEM4LOAD26SM100_TMEM_LOAD_32dp32b32xENS4_13SM90_TMA_LOADES1E_NS4_39AutoVectorizingCopyWithAssumedAlignmentILi128EEENS4_14SM90_TMA_STOREES1E_S21_S21_EEEvvEEEEvNT_6ParamsE,"ax",@progbits
	.align	128
.text._ZN7cutlass13device_kernelINS_4gemm6kernel13GemmUniversalIN4cute5tupleIJiiiiEEENS1_10collective13CollectiveMmaINS1_35MainloopSm100TmaUmmaWarpSpecializedILi5ELi2ELi4ENS5_IJNS4_1CILi2EEENSA_ILi1EEESC_EEEEENS5_IJNSA_ILi128EEENSA_ILi64EEESG_EEENS_12float_e4m3_tENS5_IJlSC_lEEESI_SJ_NS4_8TiledMMAINS4_8MMA_AtomIJNS4_10MMA_TraitsINS4_25SM100_MMA_F8F6F4_2x1SM_SSEJSI_SI_fSF_SG_NS4_17integral_constantINS4_4UMMA5MajorELSQ_0EEESR_NSO_INSP_7ScaleInELSS_0EEEST_EEEEEENS4_6LayoutINS5_IJSC_SC_SC_EEENS5_IJNSA_ILi0EEESY_SY_EEEEENS5_IJNS4_10UnderscoreES11_S11_EEEEENS4_18SM100_TMA_2SM_LOADENS4_14ComposedLayoutINS4_7SwizzleILi2ELi4ELi3EEENS4_18smem_ptr_flag_bitsILi8EEENSW_INS5_IJNSA_ILi8EEESG_EEENS5_IJSG_SC_EEEEEEEvNS4_8identityES14_S1E_vS1F_EENS_8epilogue10collective18CollectiveEpilogueINS1H_23Sm100TmaWarpSpecializedILi1ELi1ELi32ELb0ELb0EEEJNS5_IJSG_SG_SG_EEENS5_IJNSW_ISG_SC_EES1N_EEESI_SJ_SI_SJ_NS1H_6fusion15FusionCallbacksIS1L_NS1P_17LinearCombinationISI_fSI_fLNS_15FloatRoundStyleE2EEES1M_S1O_JEEENS4_5SM1004TMEM4LOAD26SM100_TMEM_LOAD_32dp32b32xENS4_13SM90_TMA_LOADES1E_NS4_39AutoVectorizingCopyWithAssumedAlignmentILi128EEENS4_14SM90_TMA_STOREES1E_S21_S21_EEEvvEEEEvNT_6ParamsE:
        .type           _ZN7cutlass13device_kernelINS_4gemm6kernel13GemmUniversalIN4cute5tupleIJiiiiEEENS1_10collective13CollectiveMmaINS1_35MainloopSm100TmaUmmaWarpSpecializedILi5ELi2ELi4ENS5_IJNS4_1CILi2EEENSA_ILi1EEESC_EEEEENS5_IJNSA_ILi128EEENSA_ILi64EEESG_EEENS_12float_e4m3_tENS5_IJlSC_lEEESI_SJ_NS4_8TiledMMAINS4_8MMA_AtomIJNS4_10MMA_TraitsINS4_25SM100_MMA_F8F6F4_2x1SM_SSEJSI_SI_fSF_SG_NS4_17integral_constantINS4_4UMMA5MajorELSQ_0EEESR_NSO_INSP_7ScaleInELSS_0EEEST_EEEEEENS4_6LayoutINS5_IJSC_SC_SC_EEENS5_IJNSA_ILi0EEESY_SY_EEEEENS5_IJNS4_10UnderscoreES11_S11_EEEEENS4_18SM100_TMA_2SM_LOADENS4_14ComposedLayoutINS4_7SwizzleILi2ELi4ELi3EEENS4_18smem_ptr_flag_bitsILi8EEENSW_INS5_IJNSA_ILi8EEESG_EEENS5_IJSG_SC_EEEEEEEvNS4_8identityES14_S1E_vS1F_EENS_8epilogue10collective18CollectiveEpilogueINS1H_23Sm100TmaWarpSpecializedILi1ELi1ELi32ELb0ELb0EEEJNS5_IJSG_SG_SG_EEENS5_IJNSW_ISG_SC_EES1N_EEESI_SJ_SI_SJ_NS1H_6fusion15FusionCallbacksIS1L_NS1P_17LinearCombinationISI_fSI_fLNS_15FloatRoundStyleE2EEES1M_S1O_JEEENS4_5SM1004TMEM4LOAD26SM100_TMEM_LOAD_32dp32b32xENS4_13SM90_TMA_LOADES1E_NS4_39AutoVectorizingCopyWithAssumedAlignmentILi128EEENS4_14SM90_TMA_STOREES1E_S21_S21_EEEvvEEEEvNT_6ParamsE,@function
        .size           _ZN7cutlass13device_kernelINS_4gemm6kernel13GemmUniversalIN4cute5tupleIJiiiiEEENS1_10collective13CollectiveMmaINS1_35MainloopSm100TmaUmmaWarpSpecializedILi5ELi2ELi4ENS5_IJNS4_1CILi2EEENSA_ILi1EEESC_EEEEENS5_IJNSA_ILi128EEENSA_ILi64EEESG_EEENS_12float_e4m3_tENS5_IJlSC_lEEESI_SJ_NS4_8TiledMMAINS4_8MMA_AtomIJNS4_10MMA_TraitsINS4_25SM100_MMA_F8F6F4_2x1SM_SSEJSI_SI_fSF_SG_NS4_17integral_constantINS4_4UMMA5MajorELSQ_0EEESR_NSO_INSP_7ScaleInELSS_0EEEST_EEEEEENS4_6LayoutINS5_IJSC_SC_SC_EEENS5_IJNSA_ILi0EEESY_SY_EEEEENS5_IJNS4_10UnderscoreES11_S11_EEEEENS4_18SM100_TMA_2SM_LOADENS4_14ComposedLayoutINS4_7SwizzleILi2ELi4ELi3EEENS4_18smem_ptr_flag_bitsILi8EEENSW_INS5_IJNSA_ILi8EEESG_EEENS5_IJSG_SC_EEEEEEEvNS4_8identityES14_S1E_vS1F_EENS_8epilogue10collective18CollectiveEpilogueINS1H_23Sm100TmaWarpSpecializedILi1ELi1ELi32ELb0ELb0EEEJNS5_IJSG_SG_SG_EEENS5_IJNSW_ISG_SC_EES1N_EEESI_SJ_SI_SJ_NS1H_6fusion15FusionCallbacksIS1L_NS1P_17LinearCombinationISI_fSI_fLNS_15FloatRoundStyleE2EEES1M_S1O_JEEENS4_5SM1004TMEM4LOAD26SM100_TMEM_LOAD_32dp32b32xENS4_13SM90_TMA_LOADES1E_NS4_39AutoVectorizingCopyWithAssumedAlignmentILi128EEENS4_14SM90_TMA_STOREES1E_S21_S21_EEEvvEEEEvNT_6ParamsE,(.L_x_152 - _ZN7cutlass13device_kernelINS_4gemm6kernel13GemmUniversalIN4cute5tupleIJiiiiEEENS1_10collective13CollectiveMmaINS1_35MainloopSm100TmaUmmaWarpSpecializedILi5ELi2ELi4ENS5_IJNS4_1CILi2EEENSA_ILi1EEESC_EEEEENS5_IJNSA_ILi128EEENSA_ILi64EEESG_EEENS_12float_e4m3_tENS5_IJlSC_lEEESI_SJ_NS4_8TiledMMAINS4_8MMA_AtomIJNS4_10MMA_TraitsINS4_25SM100_MMA_F8F6F4_2x1SM_SSEJSI_SI_fSF_SG_NS4_17integral_constantINS4_4UMMA5MajorELSQ_0EEESR_NSO_INSP_7ScaleInELSS_0EEEST_EEEEEENS4_6LayoutINS5_IJSC_SC_SC_EEENS5_IJNSA_ILi0EEESY_SY_EEEEENS5_IJNS4_10UnderscoreES11_S11_EEEEENS4_18SM100_TMA_2SM_LOADENS4_14ComposedLayoutINS4_7SwizzleILi2ELi4ELi3EEENS4_18smem_ptr_flag_bitsILi8EEENSW_INS5_IJNSA_ILi8EEESG_EEENS5_IJSG_SC_EEEEEEEvNS4_8identityES14_S1E_vS1F_EENS_8epilogue10collective18CollectiveEpilogueINS1H_23Sm100TmaWarpSpecializedILi1ELi1ELi32ELb0ELb0EEEJNS5_IJSG_SG_SG_EEENS5_IJNSW_ISG_SC_EES1N_EEESI_SJ_SI_SJ_NS1H_6fusion15FusionCallbacksIS1L_NS1P_17LinearCombinationISI_fSI_fLNS_15FloatRoundStyleE2EEES1M_S1O_JEEENS4_5SM1004TMEM4LOAD26SM100_TMEM_LOAD_32dp32b32xENS4_13SM90_TMA_LOADES1E_NS4_39AutoVectorizingCopyWithAssumedAlignmentILi128EEENS4_14SM90_TMA_STOREES1E_S21_S21_EEEvvEEEEvNT_6ParamsE)
        .other          _ZN7cutlass13device_kernelINS_4gemm6kernel13GemmUniversalIN4cute5tupleIJiiiiEEENS1_10collective13CollectiveMmaINS1_35MainloopSm100TmaUmmaWarpSpecializedILi5ELi2ELi4ENS5_IJNS4_1CILi2EEENSA_ILi1EEESC_EEEEENS5_IJNSA_ILi128EEENSA_ILi64EEESG_EEENS_12float_e4m3_tENS5_IJlSC_lEEESI_SJ_NS4_8TiledMMAINS4_8MMA_AtomIJNS4_10MMA_TraitsINS4_25SM100_MMA_F8F6F4_2x1SM_SSEJSI_SI_fSF_SG_NS4_17integral_constantINS4_4UMMA5MajorELSQ_0EEESR_NSO_INSP_7ScaleInELSS_0EEEST_EEEEEENS4_6LayoutINS5_IJSC_SC_SC_EEENS5_IJNSA_ILi0EEESY_SY_EEEEENS5_IJNS4_10UnderscoreES11_S11_EEEEENS4_18SM100_TMA_2SM_LOADENS4_14ComposedLayoutINS4_7SwizzleILi2ELi4ELi3EEENS4_18smem_ptr_flag_bitsILi8EEENSW_INS5_IJNSA_ILi8EEESG_EEENS5_IJSG_SC_EEEEEEEvNS4_8identityES14_S1E_vS1F_EENS_8epilogue10collective18CollectiveEpilogueINS1H_23Sm100TmaWarpSpecializedILi1ELi1ELi32ELb0ELb0EEEJNS5_IJSG_SG_SG_EEENS5_IJNSW_ISG_SC_EES1N_EEESI_SJ_SI_SJ_NS1H_6fusion15FusionCallbacksIS1L_NS1P_17LinearCombinationISI_fSI_fLNS_15FloatRoundStyleE2EEES1M_S1O_JEEENS4_5SM1004TMEM4LOAD26SM100_TMEM_LOAD_32dp32b32xENS4_13SM90_TMA_LOADES1E_NS4_39AutoVectorizingCopyWithAssumedAlignmentILi128EEENS4_14SM90_TMA_STOREES1E_S21_S21_EEEvvEEEEvNT_6ParamsE,@"STO_CUDA_ENTRY STV_DEFAULT"
_ZN7cutlass13device_kernelINS_4gemm6kernel13GemmUniversalIN4cute5tupleIJiiiiEEENS1_10collective13CollectiveMmaINS1_35MainloopSm100TmaUmmaWarpSpecializedILi5ELi2ELi4ENS5_IJNS4_1CILi2EEENSA_ILi1EEESC_EEEEENS5_IJNSA_ILi128EEENSA_ILi64EEESG_EEENS_12float_e4m3_tENS5_IJlSC_lEEESI_SJ_NS4_8TiledMMAINS4_8MMA_AtomIJNS4_10MMA_TraitsINS4_25SM100_MMA_F8F6F4_2x1SM_SSEJSI_SI_fSF_SG_NS4_17integral_constantINS4_4UMMA5MajorELSQ_0EEESR_NSO_INSP_7ScaleInELSS_0EEEST_EEEEEENS4_6LayoutINS5_IJSC_SC_SC_EEENS5_IJNSA_ILi0EEESY_SY_EEEEENS5_IJNS4_10UnderscoreES11_S11_EEEEENS4_18SM100_TMA_2SM_LOADENS4_14ComposedLayoutINS4_7SwizzleILi2ELi4ELi3EEENS4_18smem_ptr_flag_bitsILi8EEENSW_INS5_IJNSA_ILi8EEESG_EEENS5_IJSG_SC_EEEEEEEvNS4_8identityES14_S1E_vS1F_EENS_8epilogue10collective18CollectiveEpilogueINS1H_23Sm100TmaWarpSpecializedILi1ELi1ELi32ELb0ELb0EEEJNS5_IJSG_SG_SG_EEENS5_IJNSW_ISG_SC_EES1N_EEESI_SJ_SI_SJ_NS1H_6fusion15FusionCallbacksIS1L_NS1P_17LinearCombinationISI_fSI_fLNS_15FloatRoundStyleE2EEES1M_S1O_JEEENS4_5SM1004TMEM4LOAD26SM100_TMEM_LOAD_32dp32b32xENS4_13SM90_TMA_LOADES1E_NS4_39AutoVectorizingCopyWithAssumedAlignmentILi128EEENS4_14SM90_TMA_STOREES1E_S21_S21_EEEvvEEEEvNT_6ParamsE:
[----:B------:R-:W1:Y:S01]  /*0000*/  LDC R1, c[0x0][0x37c] ;  /* 0x0000df00ff017b82 */ /* 0x000e620000000800 */
[----:B------:R-:W2:Y:S01]  /*0010*/  S2R R103, SR_TID.X ;  /* 0x0000000000677919 */ /* 0x000ea20000002100 */
[----:B------:R-:W3:Y:S06]  /*0020*/  LDCU.64 UR6, c[0x0][0x890] ;  /* 0x00011200ff0677ac */ /* 0x000eec0008000a00 */
[----:B------:R-:W4:Y:S01]  /*0030*/  S2UR UR37, SR_CgaCtaId ;  /* 0x00000000002579c3 */ /* 0x000f220000008800 */
[----:B------:R-:W-:Y:S02]  /*0040*/  PRMT R95, RZ, 0x7610, R95 ;  /* 0x00007610ff5f7816 */ /* 0x000fe4000000005f */
[----:B------:R-:W-:Y:S01]  /*0050*/  ELECT P1, URZ, PT ;  /* 0x0000000000ff782f */ /* 0x000fe20003820000 */
[----:B------:R-:W1:Y:S01]  /*0060*/  LDCU.64 UR40, c[0x0][0x358] ;  /* 0x00006b00ff2877ac */ /* 0x000e620008000a00 */
[----:B---3--:R-:W-:-:S04]  /*0070*/  UISETP.NE.U32.AND UP0, UPT, UR6, URZ, UPT ;  /* 0x000000ff0600728c */ /* 0x008fc8000bf05070 */
[----:B------:R-:W-:Y:S02]  /*0080*/  UISETP.NE.AND.EX UP0, UPT, UR7, URZ, UPT, UP0 ;  /* 0x000000ff0700728c */ /* 0x000fe4000bf05300 */
[----:B----4-:R-:W-:Y:S02]  /*0090*/  ULOP3.LUT UR5, UR37, 0x1, URZ, 0xc0, !UPT ;  /* 0x0000000125057892 */ /* 0x010fe4000f8ec0ff */
[----:B------:R-:W-:Y:S01]  /*00a0*/  ULOP3.LUT UR4, UR37, 0x1, URZ, 0x3c, !UPT ;  /* 0x0000000125047892 */ /* 0x000fe2000f8e3cff */
[----:B--2---:R-:W-:-:S05]  /*00b0*/  SHF.R.U32.HI R106, RZ, 0x5, R103 ;  /* 0x00000005ff6a7819 */ /* 0x004fca0000011667 */
[----:B------:R-:W2:Y:S02]  /*00c0*/  SHFL.IDX PT, R0, R106, RZ, 0x1f ;  /* 0x00001fff6a007589 */ /* 0x000ea400000e0000 */
[----:B--2---:R-:W-:Y:S01]  /*00d0*/  R2UR UR10, R0 ;  /* 0x00000000000a72ca */ /* 0x004fe200000e0000 */
[----:B-1----:R-:W-:-:S14]  /*00e0*/  BRA.U UP0, `(.L_x_0) ;  /* 0x00000001002c7547 */ /* 0x002fdc000b800000 */
[----:B------:R-:W1:Y:S02]  /*00f0*/  LDCU.64 UR8, c[0x0][0x888] ;  /* 0x00011100ff0877ac */ /* 0x000e640008000a00 */
[----:B-1----:R-:W-:-:S04]  /*0100*/  UISETP.NE.U32.AND UP0, UPT, UR8, URZ, UPT ;  /* 0x000000ff0800728c */ /* 0x002fc8000bf05070 */
[----:B------:R-:W-:-:S09]  /*0110*/  UISETP.NE.AND.EX UP0, UPT, UR9, URZ, UPT, UP0 ;  /* 0x000000ff0900728c */ /* 0x000fd2000bf05300 */
[----:B------:R-:W-:Y:S05]  /*0120*/  BRA.U !UP0, `(.L_x_1) ;  /* 0x0000000108107547 */ /* 0x000fea000b800000 */
[----:B------:R-:W1:Y:S02]  /*0130*/  LDC.64 R2, c[0x0][0x888] ;  /* 0x00022200ff027b82 */ /* 0x000e640000000a00 */
[----:B-1----:R1:W5:Y:S01]  /*0140*/  LDG.E R49, desc[UR40][R2.64] ;  /* 0x0000002802317981 */ /* 0x002362000c1e1900 */
[----:B------:R-:W-:Y:S01]  /*0150*/  HFMA2 R95, -RZ, RZ, 0, 5.9604644775390625e-08 ;  /* 0x00000001ff5f7431 */ /* 0x000fe200000001ff */
[----:B------:R-:W-:Y:S05]  /*0160*/  BRA `(.L_x_0) ;  /* 0x00000000000c7947 */ /* 0x000fea0003800000 */
.L_x_1:
[----:B------:R-:W1:Y:S01]  /*0170*/  LDCU UR8, c[0x0][0x880] ;  /* 0x00011000ff0877ac */ /* 0x000e620008000800 */
[----:B------:R-:W-:Y:S01]  /*0180*/  HFMA2 R95, -RZ, RZ, 0, 5.9604644775390625e-08 ;  /* 0x00000001ff5f7431 */ /* 0x000fe200000001ff */
[----:B-1----:R-:W-:-:S07]  /*0190*/  MOV R49, UR8 ;  /* 0x0000000800317c02 */ /* 0x002fce0008000f00 */
.L_x_0:
[----:B------:R-:W2:Y:S02]  /*01a0*/  LDCU.64 UR8, c[0x0][0x8b0] ;  /* 0x00011600ff0877ac */ /* 0x000ea40008000a00 */
[----:B--2---:R-:W-:-:S04]  /*01b0*/  UISETP.NE.U32.AND UP0, UPT, UR8, URZ, UPT ;  /* 0x000000ff0800728c */ /* 0x004fc8000bf05070 */
[----:B------:R-:W-:-:S09]  /*01c0*/  UISETP.NE.AND.EX UP0, UPT, UR9, URZ, UPT, UP0 ;  /* 0x000000ff0900728c */ /* 0x000fd2000bf05300 */
[----:B------:R-:W-:Y:S05]  /*01d0*/  BRA.U UP0, `(.L_x_2) ;  /* 0x0000000100247547 */ /* 0x000fea000b800000 */
[----:B------:R-:W2:Y:S02]  /*01e0*/  LDCU.64 UR8, c[0x0][0x8a8] ;  /* 0x00011500ff0877ac */ /* 0x000ea40008000a00 */
[----:B--2---:R-:W-:-:S04]  /*01f0*/  UISETP.NE.U32.AND UP0, UPT, UR8, URZ, UPT ;  /* 0x000000ff0800728c */ /* 0x004fc8000bf05070 */
[----:B------:R-:W-:-:S09]  /*0200*/  UISETP.NE.AND.EX UP0, UPT, UR9, URZ, UPT, UP0 ;  /* 0x000000ff0900728c */ /* 0x000fd2000bf05300 */
[----:B------:R-:W-:Y:S05]  /*0210*/  BRA.U !UP0, `(.L_x_3) ;  /* 0x00000001080c7547 */ /* 0x000fea000b800000 */
[----:B------:R-:W2:Y:S02]  /*0220*/  LDC.64 R46, c[0x0][0x8a8] ;  /* 0x00022a00ff2e7b82 */ /* 0x000ea40000000a00 */
[----:B--2---:R2:W5:Y:S01]  /*0230*/  LDG.E R46, desc[UR40][R46.64] ;  /* 0x000000282e2e7981 */ /* 0x004562000c1e1900 */
[----:B------:R-:W-:Y:S05]  /*0240*/  BRA `(.L_x_2) ;  /* 0x0000000000087947 */ /* 0x000fea0003800000 */
.L_x_3:
[----:B------:R-:W2:Y:S02]  /*0250*/  LDCU UR8, c[0x0][0x8a0] ;  /* 0x00011400ff0877ac */ /* 0x000ea40008000800 */
[----:B--2---:R-:W-:Y:S02]  /*0260*/  MOV R46, UR8 ;  /* 0x00000008002e7c02 */ /* 0x004fe40008000f00 */
.L_x_2:
[----:B------:R-:W-:Y:S01]  /*0270*/  IMAD.U32 R0, RZ, RZ, UR10 ;  /* 0x0000000aff007e24 */ /* 0x000fe2000f8e00ff */
[----:B------:R-:W-:Y:S04]  /*0280*/  BSSY.RECONVERGENT B0, `(.L_x_4) ;  /* 0x000000c000007945 */ /* 0x000fe80003800200 */
[C---:B------:R-:W-:Y:S02]  /*0290*/  ISETP.NE.OR P2, PT, R0.reuse, 0x1, !P1 ;  /* 0x000000010000780c */ /* 0x040fe40004f45670 */
[----:B------:R-:W-:-:S11]  /*02a0*/  ISETP.NE.OR P0, PT, R0, 0x3, !P1 ;  /* 0x000000030000780c */ /* 0x000fd60004f05670 */
[----:B------:R-:W-:Y:S05]  /*02b0*/  @P2 BRA `(.L_x_5) ;  /* 0x0000000000202947 */ /* 0x000fea0003800000 */
[----:B------:R-:W3:Y:S02]  /*02c0*/  LDCU.64 UR8, c[0x0][0x348] ;  /* 0x00006900ff0877ac */ /* 0x000ee40008000a00 */
[----:B---3--:R-:W-:Y:S02]  /*02d0*/  UIADD3 UR12, UP1, UPT, UR8, 0x80, URZ ;  /* 0x00000080080c7890 */ /* 0x008fe4000ff3e0ff */
[----:B------:R-:W-:Y:S02]  /*02e0*/  UIADD3 UR8, UP0, UPT, UR8, 0x180, URZ ;  /* 0x0000018008087890 */ /* 0x000fe4000ff1e0ff */
[----:B------:R-:W-:Y:S02]  /*02f0*/  UIADD3.X UR13, UPT, UPT, URZ, UR9, URZ, UP1, !UPT ;  /* 0x00000009ff0d7290 */ /* 0x000fe40008ffe4ff */
[----:B------:R-:W-:-:S07]  /*0300*/  UIADD3.X UR9, UPT, UPT, URZ, UR9, URZ, UP0, !UPT ;  /* 0x00000009ff097290 */ /* 0x000fce00087fe4ff */
[----:B------:R3:W-:Y:S02]  /*0310*/  UTMACCTL.PF [UR12] ;  /* 0x000000000c0079b9 */ /* 0x0007e40008040000 */
[----:B------:R3:W-:Y:S02]  /*0320*/  UTMACCTL.PF [UR8] ;  /* 0x00000000080079b9 */ /* 0x0007e40008040000 */
[----:B---3--:R-:W-:Y:S01]  /*0330*/  NOP ;  /* 0x0000000000007918 */ /* 0x008fe20000000000 */
.L_x_5:
[----:B------:R-:W-:Y:S05]  /*0340*/  BSYNC.RECONVERGENT B0 ;  /* 0x0000000000007941 */ /* 0x000fea0003800200 */
.L_x_4:
[----:B------:R-:W-:Y:S04]  /*0350*/  BSSY.RECONVERGENT B0, `(.L_x_6) ;  /* 0x000000a000007945 */ /* 0x000fe80003800200 */
        /* <DEDUP_REMOVED lines=9> */
.L_x_7:
[----:B------:R-:W-:Y:S05]  /*03f0*/  BSYNC.RECONVERGENT B0 ;  /* 0x0000000000007941 */ /* 0x000fea0003800200 */
.L_x_6:
[----:B------:R-:W3:Y:S01]  /*0400*/  LDCU.64 UR8, c[0x0][0x888] ;  /* 0x00011100ff0877ac */ /* 0x000ee20008000a00 */
[----:B------:R-:W-:Y:S02]  /*0410*/  UISETP.EQ.U32.AND UP1, UPT, UR6, URZ, UPT ;  /* 0x000000ff0600728c */ /* 0x000fe4000bf22070 */
[----:B------:R-:W-:Y:S02]  /*0420*/  UPLOP3.LUT UP5, UPT, UPT, UPT, UPT, 0x80, 0x8 ;  /* 0x000000000008789c */ /* 0x000fe40003faf070 */
[----:B---3--:R-:W-:-:S04]  /*0430*/  UISETP.NE.U32.AND UP0, UPT, UR8, URZ, UPT ;  /* 0x000000ff0800728c */ /* 0x008fc8000bf05070 */
[----:B------:R-:W-:-:S04]  /*0440*/  UISETP.NE.AND.EX UP0, UPT, UR9, URZ, UPT, UP0 ;  /* 0x000000ff0900728c */ /* 0x000fc8000bf05300 */
[----:B------:R-:W-:-:S04]  /*0450*/  UISETP.EQ.OR.EX UP2, UPT, UR7, URZ, !UP0, UP1 ;  /* 0x000000ff0700728c */ /* 0x000fc8000c742710 */
[----:B------:R-:W-:-:S05]  /*0460*/  UP2UR UR44, UPR, URZ, 0x4 ;  /* 0x00000004ff2c7883 */ /* 0x000fca0008000000 */
[----:B------:R-:W-:Y:S07]  /*0470*/  BRA.U !UP2, `(.L_x_8) ;  /* 0x000000010a207547 */ /* 0x000fee000b800000 */
[----:B------:R-:W-:Y:S01]  /*0480*/  UISETP.NE.U32.AND UP2, UPT, UR6, URZ, UPT ;  /* 0x000000ff0600728c */ /* 0x000fe2000bf45070 */
[----:B-----5:R-:W-:Y:S01]  /*0490*/  FSETP.NEU.AND P0, PT, R49, RZ, PT ;  /* 0x000000ff3100720b */ /* 0x020fe20003f0d000 */
[----:B------:R-:W-:Y:S02]  /*04a0*/  USEL UR6, URZ, 0xffffffff, UP0 ;  /* 0xffffffffff067887 */ /* 0x000fe40008000000 */
[----:B------:R-:W-:-:S10]  /*04b0*/  UISETP.NE.AND.EX UP2, UPT, UR7, URZ, UPT, UP2 ;  /* 0x000000ff0700728c */ /* 0x000fd4000bf45320 */
[----:B------:R-:W-:Y:S01]  /*04c0*/  VOTEU.ANY UP1, P0 ;  /* 0x0000000000ff7886 */ /* 0x000fe20000020100 */
[----:B------:R-:W-:-:S04]  /*04d0*/  @!UP2 USEL UR6, URZ, 0xffffffff, UP1 ;  /* 0xffffffffff06a887 */ /* 0x000fc80008800000 */
[----:B------:R-:W-:-:S04]  /*04e0*/  ULOP3.LUT UR6, UR6, 0x1, URZ, 0xc0, !UPT ;  /* 0x0000000106067892 */ /* 0x000fc8000f8ec0ff */
[----:B------:R-:W-:-:S11]  /*04f0*/  UISETP.NE.U32.AND UP5, UPT, UR6, 0x1, UPT ;  /* 0x000000010600788c */ /* 0x000fd6000bfa5070 */
.L_x_8:
[----:B------:R-:W3:Y:S01]  /*0500*/  SHFL.IDX PT, R0, R106, RZ, 0x1f ;  /* 0x00001fff6a007589 */ /* 0x000ee200000e0000 */
[----:B------:R-:W-:-:S04]  /*0510*/  UISETP.NE.AND UP1, UPT, UR10, 0x2, UPT ;  /* 0x000000020a00788c */ /* 0x000fc8000bf25270 */
[----:B------:R-:W-:Y:S02]  /*0520*/  UISETP.EQ.AND UP2, UPT, UR5, URZ, !UP1 ;  /* 0x000000ff0500728c */ /* 0x000fe4000cf42270 */
[----:B------:R-:W-:-:S04]  /*0530*/  USEL UR7, URZ, 0x1, UP1 ;  /* 0x00000001ff077887 */ /* 0x000fc80008800000 */
[----:B------:R-:W-:Y:S02]  /*0540*/  PLOP3.LUT P5, PT, P1, PT, UP2, 0x80, 0x8 ;  /* 0x000000000008781c */ /* 0x000fe40000faf028 */
[----:B---3--:R-:W-:-:S13]  /*0550*/  ISETP.NE.AND P0, PT, R0, RZ, PT ;  /* 0x000000ff0000720c */ /* 0x008fda0003f05270 */
[----:B------:R-:W-:Y:S05]  /*0560*/  @P0 BRA `(.L_x_9) ;  /* 0x00000000004c0947 */ /* 0x000fea0003800000 */
[----:B------:R-:W-:Y:S01]  /*0570*/  UMOV UR8, 0x400 ;  /* 0x0000040000087882 */ /* 0x000fe20000000000 */
[----:B------:R-:W-:Y:S01]  /*0580*/  UMOV UR6, 0x1 ;  /* 0x0000000100067882 */ /* 0x000fe20000000000 */
[----:B------:R-:W-:Y:S02]  /*0590*/  ULEA UR8, UR37, UR8, 0x18 ;  /* 0x0000000825087291 */ /* 0x000fe4000f8ec0ff */
[----:B------:R-:W-:-:S04]  /*05a0*/  UIADD3 UR12, UPT, UPT, -UR6, 0x100000, URZ ;  /* 0x00100000060c7890 */ /* 0x000fc8000fffe1ff */
[----:B------:R-:W-:Y:S02]  /*05b0*/  USHF.L.U32 UR13, UR12, 0xb, URZ ;  /* 0x0000000b0c0d7899 */ /* 0x000fe400080006ff */
[----:B------:R-:W-:Y:S01]  /*05c0*/  USHF.L.U32 UR12, UR12, 0x1, URZ ;  /* 0x000000010c0c7899 */ /* 0x000fe200080006ff */
[----:B------:R-:W-:Y:S01]  /*05d0*/  ELECT P0, URZ, PT ;  /* 0x0000000000ff782f */ /* 0x000fe20003800000 */
[----:B------:R-:W3:Y:S10]  /*05e0*/  FENCE.VIEW.ASYNC.S ;  /* 0x00000000000073c6 */ /* 0x000ef40000000000 */
[----:B---3--:R3:W4:Y:S01]  /*05f0*/  SYNCS.EXCH.64 URZ, [UR8], UR12 ;  /* 0x0000000c08ff75b2 */ /* 0x0087220008000100 */
[----:B------:R3:W1:Y:S01]  /*0600*/  SYNCS.EXCH.64 URZ, [UR8+0x28], UR12 ;  /* 0x0000280c08ff75b2 */ /* 0x0006620008000100 */
        /* <DEDUP_REMOVED lines=8> */
[----:B------:R-:W-:Y:S01]  /*0690*/  NOP ;  /* 0x0000000000007918 */ /* 0x000fe20000000000 */
.L_x_9:
[----:B------:R-:W2:Y:S01]  /*06a0*/  SHFL.IDX PT, R0, R106, RZ, 0x1f ;  /* 0x00001fff6a007589 */ /* 0x000ea200000e0000 */
[----:B------:R-:W-:Y:S01]  /*06b0*/  NOP ;  /* 0x0000000000007918 */ /* 0x000fe20000000000 */
[----:B--2---:R-:W-:-:S13]  /*06c0*/  ISETP.NE.AND P0, PT, R0, 0x1, PT ;  /* 0x000000010000780c */ /* 0x004fda0003f05270 */
[----:B------:R-:W-:Y:S05]  /*06d0*/  @P0 BRA `(.L_x_10) ;  /* 0x00000000003c0947 */ /* 0x000fea0003800000 */
[----:B------:R-:W-:Y:S01]  /*06e0*/  UMOV UR9, 0x400 ;  /* 0x0000040000097882 */ /* 0x000fe20000000000 */
[----:B---3--:R-:W-:Y:S01]  /*06f0*/  UMOV UR8, 0x20 ;  /* 0x0000002000087882 */ /* 0x008fe20000000000 */
[----:B------:R-:W-:Y:S01]  /*0700*/  UMOV UR6, 0x80 ;  /* 0x0000008000067882 */ /* 0x000fe20000000000 */
[----:B------:R-:W-:Y:S02]  /*0710*/  ULEA UR9, UR37, UR9, 0x18 ;  /* 0x0000000925097291 */ /* 0x000fe4000f8ec0ff */
[----:B------:R-:W-:-:S04]  /*0720*/  UIADD3 UR12, UPT, UPT, -UR8, 0x100000, URZ ;  /* 0x00100000080c7890 */ /* 0x000fc8000fffe1ff */
[----:B------:R-:W-:Y:S02]  /*0730*/  USHF.L.U32 UR13, UR12, 0xb, URZ ;  /* 0x0000000b0c0d7899 */ /* 0x000fe400080006ff */
[----:B------:R-:W-:Y:S02]  /*0740*/  USHF.L.U32 UR12, UR12, 0x1, URZ ;  /* 0x000000010c0c7899 */ /* 0x000fe400080006ff */
[----:B------:R-:W-:-:S04]  /*0750*/  UIADD3 UR14, UPT, UPT, -UR6, 0x100000, URZ ;  /* 0x00100000060e7890 */ /* 0x000fc8000fffe1ff */
[----:B------:R-:W-:Y:S02]  /*0760*/  USHF.L.U32 UR15, UR14, 0xb, URZ ;  /* 0x0000000b0e0f7899 */ /* 0x000fe400080006ff */
[----:B------:R-:W-:Y:S01]  /*0770*/  USHF.L.U32 UR14, UR14, 0x1, URZ ;  /* 0x000000010e0e7899 */ /* 0x000fe200080006ff */
[----:B------:R-:W-:Y:S01]  /*0780*/  ELECT P0, URZ, PT ;  /* 0x0000000000ff782f */ /* 0x000fe20003800000 */
[----:B------:R-:W2:Y:S02]  /*0790*/  FENCE.VIEW.ASYNC.S ;  /* 0x00000000000073c6 */ /* 0x000ea40000000000 */
[----:B--2---:R2:W3:Y:S08]  /*07a0*/  SYNCS.EXCH.64 URZ, [UR9+0x50], UR12 ;  /* 0x0000500c09ff75b2 */ /* 0x0044f00008000100 */
[----:B------:R2:W1:Y:S01]  /*07b0*/  SYNCS.EXCH.64 URZ, [UR9+0x58], UR14 ;  /* 0x0000580e09ff75b2 */ /* 0x0004620008000100 */
[----:B------:R-:W-:Y:S01]  /*07c0*/  NOP ;  /* 0x0000000000007918 */ /* 0x000fe20000000000 */
.L_x_10:
[----:B------:R-:W4:Y:S01]  /*07d0*/  SHFL.IDX PT, R0, R106, RZ, 0x1f ;  /* 0x00001fff6a007589 */ /* 0x000f2200000e0000 */
[----:B------:R-:W-:Y:S01]  /*07e0*/  NOP ;  /* 0x0000000000007918 */ /* 0x000fe20000000000 */
[----:B----4-:R-:W-:-:S13]  /*07f0*/  ISETP.NE.AND P0, PT, R0, 0x3, PT ;  /* 0x000000030000780c */ /* 0x010fda0003f05270 */
[----:B------:R-:W-:Y:S05]  /*0800*/  @P0 BRA `(.L_x_11) ;  /* 0x00000000002c0947 */ /* 0x000fea0003800000 */
[----:B---3--:R-:W-:Y:S01]  /*0810*/  UMOV UR8, 0x400 ;  /* 0x0000040000087882 */ /* 0x008fe20000000000 */
[----:B------:R-:W-:Y:S01]  /*0820*/  UMOV UR6, 0x20 ;  /* 0x0000002000067882 */ /* 0x000fe20000000000 */
[----:B------:R-:W-:Y:S02]  /*0830*/  ULEA UR8, UR37, UR8, 0x18 ;  /* 0x0000000825087291 */ /* 0x000fe4000f8ec0ff */
[----:B--2---:R-:W-:-:S04]  /*0840*/  UIADD3 UR12, UPT, UPT, -UR6, 0x100000, URZ ;  /* 0x00100000060c7890 */ /* 0x004fc8000fffe1ff */
[----:B------:R-:W-:Y:S02]  /*0850*/  USHF.L.U32 UR13, UR12, 0xb, URZ ;  /* 0x0000000b0c0d7899 */ /* 0x000fe400080006ff */
[----:B------:R-:W-:Y:S01]  /*0860*/  USHF.L.U32 UR12, UR12, 0x1, URZ ;  /* 0x000000010c0c7899 */ /* 0x000fe200080006ff */
[----:B------:R-:W-:Y:S01]  /*0870*/  ELECT P0, URZ, PT ;  /* 0x0000000000ff782f */ /* 0x000fe20003800000 */
[----:B------:R-:W2:Y:S10]  /*0880*/  FENCE.VIEW.ASYNC.S ;  /* 0x00000000000073c6 */ /* 0x000eb40000000000 */
[----:B--2---:R4:W2:Y:S01]  /*0890*/  SYNCS.EXCH.64 URZ, [UR8+0x60], UR12 ;  /* 0x0000600c08ff75b2 */ /* 0x0048a20008000100 */
[----:B------:R4:W3:Y:S02]  /*08a0*/  SYNCS.EXCH.64 URZ, [UR8+0x68], UR12 ;  /* 0x0000680c08ff75b2 */ /* 0x0008e40008000100 */
[----:B----4-:R-:W-:Y:S01]  /*08b0*/  NOP ;  /* 0x0000000000007918 */ /* 0x010fe20000000000 */
.L_x_11:
[----:B------:R-:W4:Y:S01]  /*08c0*/  SHFL.IDX PT, R0, R106, RZ, 0x1f ;  /* 0x00001fff6a007589 */ /* 0x000f2200000e0000 */
[----:B------:R-:W-:Y:S01]  /*08d0*/  NOP ;  /* 0x0000000000007918 */ /* 0x000fe20000000000 */
[----:B----4-:R-:W-:-:S13]  /*08e0*/  ISETP.NE.AND P0, PT, R0, 0x4, PT ;  /* 0x000000040000780c */ /* 0x010fda0003f05270 */
[----:B------:R-:W-:Y:S05]  /*08f0*/  @P0 BRA `(.L_x_12) ;  /* 0x0000000000480947 */ /* 0x000fea0003800000 */
[----:B--2---:R-:W-:Y:S01]  /*0900*/  UMOV UR9, 0x1e0 ;  /* 0x000001e000097882 */ /* 0x004fe20000000000 */
[----:B---3--:R-:W-:Y:S01]  /*0910*/  UMOV UR8, 0x400 ;  /* 0x0000040000087882 */ /* 0x008fe20000000000 */
[----:B------:R-:W-:Y:S01]  /*0920*/  USEL UR9, UR9, 0x1a0, UP5 ;  /* 0x000001a009097887 */ /* 0x000fe2000a800000 */
        /* <DEDUP_REMOVED lines=10> */
[----:B--2---:R4:W2:Y:S08]  /*09d0*/  SYNCS.EXCH.64 URZ, [UR8+0x70], UR12 ;  /* 0x0000700c08ff75b2 */ /* 0x0048b00008000100 */
[----:B------:R4:W3:Y:S01]  /*09e0*/  SYNCS.EXCH.64 URZ, [UR8+0x80], UR14 ;  /* 0x0000800e08ff75b2 */ /* 0x0008e20008000100 */
[----:B------:R4:W1:Y:S01]  /*09f0*/  SYNCS.EXCH.64 URZ, [UR8+0x78], UR12 ;  /* 0x0000780c08ff75b2 */ /* 0x0008620008000100 */
[----:B------:R4:W1:Y:S02]  /*0a00*/  SYNCS.EXCH.64 URZ, [UR8+0x88], UR14 ;  /* 0x0000880e08ff75b2 */ /* 0x0008640008000100 */
[----:B----4-:R-:W-:Y:S01]  /*0a10*/  NOP ;  /* 0x0000000000007918 */ /* 0x010fe20000000000 */
.L_x_12:
[----:B------:R-:W4:Y:S01]  /*0a20*/  SHFL.IDX PT, R0, R106, RZ, 0x1f ;  /* 0x00001fff6a007589 */ /* 0x000f2200000e0000 */
[----:B------:R-:W-:Y:S01]  /*0a30*/  NOP ;  /* 0x0000000000007918 */ /* 0x000fe20000000000 */
[----:B----4-:R-:W-:-:S13]  /*0a40*/  ISETP.NE.AND P0, PT, R0, 0x5, PT ;  /* 0x000000050000780c */ /* 0x010fda0003f05270 */
[----:B------:R-:W-:Y:S05]  /*0a50*/  @P0 BRA `(.L_x_13) ;  /* 0x0000000000540947 */ /* 0x000fea0003800000 */
[----:B--2---:R-:W-:Y:S01]  /*0a60*/  UMOV UR9, 0x400 ;  /* 0x0000040000097882 */ /* 0x004fe20000000000 */
        /* <DEDUP_REMOVED lines=14> */
[----:B------:R4:W1:Y:S01]  /*0b50*/  SYNCS.EXCH.64 URZ, [UR9+0xb8], UR14 ;  /* 0x0000b80e09ff75b2 */ /* 0x0008620008000100 */
[----:B------:R4:W1:Y:S01]  /*0b60*/  SYNCS.EXCH.64 URZ, [UR9+0xa0], UR12 ;  /* 0x0000a00c09ff75b2 */ /* 0x0008620008000100 */
[----:B------:R4:W1:Y:S01]  /*0b70*/  SYNCS.EXCH.64 URZ, [UR9+0xc0], UR14 ;  /* 0x0000c00e09ff75b2 */ /* 0x0008620008000100 */
[----:B------:R4:W1:Y:S01]  /*0b80*/  SYNCS.EXCH.64 URZ, [UR9+0xa8], UR12 ;  /* 0x0000a80c09ff75b2 */ /* 0x0008620008000100 */
[----:B------:R4:W1:Y:S02]  /*0b90*/  SYNCS.EXCH.64 URZ, [UR9+0xc8], UR14 ;  /* 0x0000c80e09ff75b2 */ /* 0x0008640008000100 */
[----:B----4-:R-:W-:Y:S01]  /*0ba0*/  NOP ;  /* 0x0000000000007918 */ /* 0x010fe20000000000 */
.L_x_13:
[----:B------:R-:W4:Y:S01]  /*0bb0*/  SHFL.IDX PT, R0, R106, RZ, 0x1f ;  /* 0x00001fff6a007589 */ /* 0x000f2200000e0000 */
[----:B------:R-:W-:Y:S01]  /*0bc0*/  ISETP.NE.OR P1, PT, RZ, UR10, !P1 ;  /* 0x0000000aff007c0c */ /* 0x000fe2000cf25670 */
        /* <DEDUP_REMOVED lines=12> */
[----:B------:R4:W3:Y:S01]  /*0c90*/  SYNCS.EXCH.64 URZ, [UR8+0xe0], UR12 ;  /* 0x0000e00c08ff75b2 */ /* 0x0008e20008000100 */
[----:B------:R4:W1:Y:S01]  /*0ca0*/  SYNCS.EXCH.64 URZ, [UR8+0xd8], UR12 ;  /* 0x0000d80c08ff75b2 */ /* 0x0008620008000100 */
[----:B------:R4:W1:Y:S02]  /*0cb0*/  SYNCS.EXCH.64 URZ, [UR8+0xe8], UR12 ;  /* 0x0000e80c08ff75b2 */ /* 0x0008640008000100 */
[----:B----4-:R-:W-:Y:S01]  /*0cc0*/  NOP ;  /* 0x0000000000007918 */ /* 0x010fe20000000000 */
.L_x_14:
[----:B------:R-:W-:Y:S01]  /*0cd0*/  VOTEU.ALL UP1, P1 ;  /* 0x0000000000ff7886 */ /* 0x000fe20000820000 */
[----:B---3--:R-:W3:Y:S01]  /*0ce0*/  LDCU UR8, c[0x0][0x36c] ;  /* 0x00006d80ff0877ac */ /* 0x008ee20008000800 */
[----:B------:R-:W-:Y:S01]  /*0cf0*/  NOP ;  /* 0x0000000000007918 */ /* 0x000fe20000000000 */
[----:B------:R-:W-:Y:S01]  /*0d00*/  LOP3.LUT R10, R103, 0x1f, RZ, 0xc0, !PT ;  /* 0x0000001f670a7812 */ /* 0x000fe200078ec0ff */
[----:B--2---:R-:W-:Y:S01]  /*0d10*/  UMOV UR12, 0x20 ;  /* 0x00000020000c7882 */ /* 0x004fe20000000000 */
[----:B------:R-:W-:Y:S01]  /*0d20*/  @!UP1 UMOV UR6, 0x400 ;  /* 0x0000040000069882 */ /* 0x000fe20000000000 */
[----:B------:R-:W-:-:S04]  /*0d30*/  @!UP1 UIADD3 UR12, UPT, UPT, -UR12, 0x100000, URZ ;  /* 0x001000000c0c9890 */ /* 0x000fc8000fffe1ff */
[----:B------:R-:W-:Y:S02]  /*0d40*/  @!UP1 USHF.L.U32 UR13, UR12, 0xb, URZ ;  /* 0x0000000b0c0d9899 */ /* 0x000fe400080006ff */
[----:B------:R-:W-:Y:S02]  /*0d50*/  @!UP1 USHF.L.U32 UR12, UR12, 0x1, URZ ;  /* 0x000000010c0c9899 */ /* 0x000fe400080006ff */
[----:B------:R-:W-:Y:S01]  /*0d60*/  @!UP1 ULEA UR6, UR37, UR6, 0x18 ;  /* 0x0000000625069291 */ /* 0x000fe2000f8ec0ff */
[----:B------:R-:W-:Y:S01]  /*0d70*/  VOTEU.ALL UP1, P1 ;  /* 0x0000000000ff7886 */ /* 0x000fe20000820000 */
[----:B------:R-:W-:Y:S01]  /*0d80*/  UISETP.NE.AND UP4, UPT, UR10, URZ, UPT ;  /* 0x000000ff0a00728c */ /* 0x000fe2000bf85270 */
[----:B------:R-:W2:Y:S09]  /*0d90*/  FENCE.VIEW.ASYNC.S ;  /* 0x00000000000073c6 */ /* 0x000eb20000000000 */
[----:B--2---:R2:W4:Y:S01]  /*0da0*/  @!UP1 SYNCS.EXCH.64 URZ, [UR6+0xf0], UR12 ;  /* 0x0000f00c06ff95b2 */ /* 0x0045220008000100 */
[----:B---3--:R-:W-:-:S09]  /*0db0*/  UISETP.EQ.U32.AND UP1, UPT, UR8, 0x1, UPT ;  /* 0x000000010800788c */ /* 0x008fd2000bf22070 */
[----:B------:R-:W-:Y:S05]  /*0dc0*/  BRA.U !UP1, `(.L_x_15) ;  /* 0x0000000109087547 */ /* 0x000fea000b800000 */
[----:B-1--4-:R-:W-:Y:S01]  /*0dd0*/  UCGABAR_ARV ;  /* 0x00000000000079c7 */ /* 0x012fe20008000000 */
[----:B------:R-:W-:Y:S05]  /*0de0*/  BRA `(.L_x_16) ;  /* 0x0000000000047947 */ /* 0x000fea0003800000 */
.L_x_15:
[----:B-1--4-:R-:W-:Y:S01]  /*0df0*/  NOP ;  /* 0x0000000000007918 */ /* 0x012fe20000000000 */
.L_x_16:
[----:B------:R-:W1:Y:S01]  /*0e00*/  S2R R94, SR_CTAID.Y ;  /* 0x00000000005e7919 */ /* 0x000e620000002600 */
[----:B------:R-:W-:-:S05]  /*0e10*/  CS2R.32 R93, SR_CgaSize ;  /* 0x00000000005d7805 */ /* 0x000fca0000008a00 */
[----:B------:R-:W-:-:S05]  /*0e20*/  IMAD R93, R93, -0xa0, RZ ;  /* 0xffffff605d5d7824 */ /* 0x000fca00078e02ff */
[----:B--2---:R-:W-:-:S14]  /*0e30*/  R2UR UR6, R93 ;  /* 0x000000005d0672ca */ /* 0x004fdc00000e0000 */
[----:B------:R-:W2:Y:S01]  /*0e40*/  LDCU UR6, c[0x0][UR6+0x2b4] ;  /* 0x00005680060677ac */ /* 0x000ea20008000800 */
[----:B------:R-:W-:-:S05]  /*0e50*/  CS2R.32 R0, SR_CgaSize ;  /* 0x0000000000007805 */ /* 0x000fca0000008a00 */
[----:B------:R-:W-:-:S06]  /*0e60*/  IMAD R0, R0, -0xa0, RZ ;  /* 0xffffff6000007824 */ /* 0x000fcc00078e02ff */
[----:B------:R-:W3:Y:S01]  /*0e70*/  LDC R0, c[0x0][R0+0x2a4] ;  /* 0x0000a90000007b82 */ /* 0x000ee20000000800 */
[----:B------:R-:W-:Y:S01]  /*0e80*/  PRMT R8, RZ, 0x7610, R8 ;  /* 0x00007610ff087816 */ /* 0x000fe20000000008 */
[----:B------:R-:W4:Y:S01]  /*0e90*/  S2R R11, SR_CTAID.X ;  /* 0x00000000000b7919 */ /* 0x000f220000002500 */
[----:B------:R-:W-:-:S05]  /*0ea0*/  CS2R.32 R93, SR_CgaSize ;  /* 0x00000000005d7805 */ /* 0x000fca0000008a00 */
[----:B------:R-:W-:-:S05]  /*0eb0*/  IMAD R93, R93, -0xa0, RZ ;  /* 0xffffff605d5d7824 */ /* 0x000fca00078e02ff */
[----:B------:R-:W-:-:S14]  /*0ec0*/  R2UR UR8, R93 ;  /* 0x000000005d0872ca */ /* 0x000fdc00000e0000 */
[----:B------:R-:W3:Y:S01]  /*0ed0*/  LDCU UR8, c[0x0][UR8+0x2b0] ;  /* 0x00005600080877ac */ /* 0x000ee20008000800 */
[----:B------:R-:W-:Y:S01]  /*0ee0*/  UISETP.NE.AND UP2, UPT, UR10, 0x2, UPT ;  /* 0x000000020a00788c */ /* 0x000fe2000bf45270 */
[----:B------:R-:W2:Y:S01]  /*0ef0*/  LDC R9, c[0x0][0xb24] ;  /* 0x0002c900ff097b82 */ /* 0x000ea20000000800 */
[----:B------:R-:W-:-:S05]  /*0f00*/  CS2R.32 R2, SR_CgaSize ;  /* 0x0000000000027805 */ /* 0x000fca0000008a00 */
[----:B------:R-:W-:-:S06]  /*0f10*/  IMAD R2, R2, -0xa0, RZ ;  /* 0xffffff6002027824 */ /* 0x000fcc00078e02ff */
[----:B------:R-:W3:Y:S08]  /*0f20*/  LDC R2, c[0x0][R2+0x2a0] ;  /* 0x0000a80002027b82 */ /* 0x000ef00000000800 */
[----:B------:R-:W3:Y:S01]  /*0f30*/  LDC R40, c[0x0][0xb24] ;  /* 0x0002c900ff287b82 */ /* 0x000ee20000000800 */
[----:B-1----:R-:W-:-:S07]  /*0f40*/  I2FP.F32.U32 R3, R94 ;  /* 0x0000005e00037245 */ /* 0x002fce0000201000 */
[----:B------:R-:W1:Y:S01]  /*0f50*/  S2UR UR36, SR_CTAID.Z ;  /* 0x00000000002479c3 */ /* 0x000e620000002700 */
[----:B--2---:R-:W-:Y:S01]  /*0f60*/  ISETP.GE.AND P0, PT, R9, 0x1, PT ;  /* 0x000000010900780c */ /* 0x004fe20003f06270 */
[----:B----4-:R-:W-:Y:S01]  /*0f70*/  IMAD.MOV.U32 R93, RZ, RZ, R11 ;  /* 0x000000ffff5d7224 */ /* 0x010fe200078e000b */
[----:B------:R-:W-:Y:S01]  /*0f80*/  I2FP.F32.U32 R4, R11 ;  /* 0x0000000b00047245 */ /* 0x000fe20000201000 */
[----:B------:R-:W-:Y:S01]  /*0f90*/  FMUL R3, R3, UR6 ;  /* 0x0000000603037c20 */ /* 0x000fe20008400000 */
[----:B------:R-:W2:Y:S03]  /*0fa0*/  LDCU UR6, c[0x0][0xb30] ;  /* 0x00016600ff0677ac */ /* 0x000ea60008000800 */
[----:B---3--:R-:W-:Y:S01]  /*0fb0*/  FMUL R4, R4, UR8 ;  /* 0x0000000804047c20 */ /* 0x008fe20008400000 */
[----:B------:R-:W3:Y:S08]  /*0fc0*/  F2I.U32.TRUNC.NTZ R81, R3 ;  /* 0x0000000300517305 */ /* 0x000ef0000020f000 */
[----:B------:R-:W4:Y:S01]  /*0fd0*/  F2I.U32.TRUNC.NTZ R92, R4 ;  /* 0x00000004005c7305 */ /* 0x000f22000020f000 */
[----:B--2---:R-:W-:Y:S01]  /*0fe0*/  UISETP.NE.AND UP3, UPT, UR6, 0x1, UPT ;  /* 0x000000010600788c */ /* 0x004fe2000bf65270 */
[----:B---3--:R-:W-:-:S05]  /*0ff0*/  IADD3 R81, PT, PT, -R81, RZ, RZ ;  /* 0x000000ff51517210 */ /* 0x008fca0007ffe1ff */
[----:B------:R-:W-:Y:S01]  /*1000*/  IMAD R81, R0, R81, R94 ;  /* 0x0000005100517224 */ /* 0x000fe200078e025e */
[----:B------:R-:W-:Y:S01]  /*1010*/  PRMT R0, RZ, 0x7610, R0 ;  /* 0x00007610ff007816 */ /* 0x000fe20000000000 */
[----:B----4-:R-:W-:-:S04]  /*1020*/  IMAD.MOV R92, RZ, RZ, -R92 ;  /* 0x000000ffff5c7224 */ /* 0x010fc800078e0a5c */
[----:B------:R-:W-:Y:S01]  /*1030*/  IMAD R92, R2, R92, R11 ;  /* 0x0000005c025c7224 */ /* 0x000fe200078e020b */
[----:B-1----:R-:W-:Y:S06]  /*1040*/  BRA.U UP4, `(.L_x_17) ;  /* 0x0000000104247547 */ /* 0x002fec000b800000 */
[----:B------:R-:W-:Y:S01]  /*1050*/  ISETP.NE.AND P1, PT, R81, RZ, PT ;  /* 0x000000ff5100720c */ /* 0x000fe20003f25270 */
[----:B------:R-:W-:Y:S01]  /*1060*/  IMAD.MOV.U32 R0, RZ, RZ, 0x3 ;  /* 0x00000003ff007424 */ /* 0x000fe200078e00ff */
[C---:B------:R-:W-:Y:S02]  /*1070*/  LOP3.LUT R3, R92.reuse, 0xfffffffe, RZ, 0xc0, !PT ;  /* 0xfffffffe5c037812 */ /* 0x040fe400078ec0ff */
[----:B------:R-:W-:Y:S02]  /*1080*/  ISETP.LT.U32.OR P1, PT, R92, 0x2, !P1 ;  /* 0x000000025c00780c */ /* 0x000fe40004f21470 */
[----:B------:R-:W-:Y:S02]  /*1090*/  SHF.L.U32 R0, R0, R3, RZ ;  /* 0x0000000300007219 */ /* 0x000fe400000006ff */
[----:B------:R-:W-:Y:S02]  /*10a0*/  SEL R5, RZ, 0x1, !P1 ;  /* 0x00000001ff057807 */ /* 0x000fe40004800000 */
[----:B------:R-:W-:-:S05]  /*10b0*/  SEL R2, RZ, 0x2, !P1 ;  /* 0x00000002ff027807 */ /* 0x000fca0004800000 */
[----:B------:R-:W-:-:S05]  /*10c0*/  IMAD.IADD R2, R5, 0x1, R2 ;  /* 0x0000000105027824 */ /* 0x000fca00078e0202 */
[----:B------:R-:W-:Y:S02]  /*10d0*/  PRMT R8, R2, 0x7610, R8 ;  /* 0x0000761002087816 */ /* 0x000fe40000000008 */
.L_x_17:
[----:B------:R-:W-:Y:S05]  /*10e0*/  @!P0 BRA `(.L_x_18) ;  /* 0x0000000000b88947 */ /* 0x000fea0003800000 */
[----:B------:R-:W1:Y:S01]  /*10f0*/  LDC.64 R4, c[0x0][0xb18] ;  /* 0x0002c600ff047b82 */ /* 0x000e620000000a00 */
[----:B------:R-:W-:-:S07]  /*1100*/  ISETP.NE.AND P0, PT, R9, 0x1, PT ;  /* 0x000000010900780c */ /* 0x000fce0003f05270 */
[----:B------:R-:W2:Y:S08]  /*1110*/  LDC R14, c[0x0][0xb0c] ;  /* 0x0002c300ff0e7b82 */ /* 0x000eb00000000800 */
[----:B------:R-:W3:Y:S08]  /*1120*/  LDC R13, c[0x0][0x370] ;  /* 0x0000dc00ff0d7b82 */ /* 0x000ef00000000800 */
[----:B------:R-:W4:Y:S01]  /*1130*/  LDC R16, c[0x0][0x374] ;  /* 0x0000dd00ff107b82 */ /* 0x000f220000000800 */
[----:B-1----:R-:W-:-:S07]  /*1140*/  ISETP.NE.AND P1, PT, R4, 0x1, PT ;  /* 0x000000010400780c */ /* 0x002fce0003f25270 */
[----:B------:R-:W3:Y:S01]  /*1150*/  LDC.64 R6, c[0x0][0xb10] ;  /* 0x0002c400ff067b82 */ /* 0x000ee20000000a00 */
[----:B--2---:R-:W-:-:S07]  /*1160*/  ISETP.NE.AND P2, PT, R14, 0x1, PT ;  /* 0x000000010e00780c */ /* 0x004fce0003f45270 */
[----:B------:R-:W1:Y:S08]  /*1170*/  LDC R12, c[0x0][0xb20] ;  /* 0x0002c800ff0c7b82 */ /* 0x000e700000000800 */
[----:B------:R-:W2:Y:S01]  /*1180*/  LDC.64 R2, c[0x0][0xb28] ;  /* 0x0002ca00ff027b82 */ /* 0x000ea20000000a00 */
[----:B----4-:R-:W-:-:S04]  /*1190*/  IMAD.HI.U32 R15, R16, R5, RZ ;  /* 0x00000005100f7227 */ /* 0x010fc800078e00ff */
[----:B------:R-:W-:-:S04]  /*11a0*/  IMAD.HI.U32 R5, R94, R5, RZ ;  /* 0x000000055e057227 */ /* 0x000fc800078e00ff */
[----:B---3--:R-:W-:-:S04]  /*11b0*/  IMAD.HI.U32 R18, R13, R6, RZ ;  /* 0x000000060d127227 */ /* 0x008fc800078e00ff */
[C---:B------:R-:W-:Y:S01]  /*11c0*/  IMAD.HI.U32 R20, R11.reuse, R6, RZ ;  /* 0x000000060b147227 */ /* 0x040fe200078e00ff */
[-C--:B------:R-:W-:Y:S02]  /*11d0*/  @P2 SHF.R.U32.HI R13, RZ, R7.reuse, R18 ;  /* 0x00000007ff0d2219 */ /* 0x080fe40000011612 */
[-C--:B-1----:R-:W-:Y:S02]  /*11e0*/  @P1 SHF.R.U32.HI R16, RZ, R12.reuse, R15 ;  /* 0x0000000cff101219 */ /* 0x082fe4000001160f */
[----:B------:R-:W-:Y:S02]  /*11f0*/  SHF.R.U32.HI R5, RZ, R12, R5 ;  /* 0x0000000cff057219 */ /* 0x000fe40000011605 */
[----:B------:R-:W-:Y:S02]  /*1200*/  SHF.R.U32.HI R20, RZ, R7, R20 ;  /* 0x00000007ff147219 */ /* 0x000fe40000011614 */
[----:B------:R-:W-:Y:S01]  /*1210*/  SEL R5, R94, R5, !P1 ;  /* 0x000000055e057207 */ /* 0x000fe20004800000 */
[----:B--2---:R-:W-:Y:S01]  /*1220*/  IMAD.HI.U32 R18, R16, R2, RZ ;  /* 0x0000000210127227 */ /* 0x004fe200078e00ff */
[----:B------:R-:W-:-:S02]  /*1230*/  SEL R93, R11, R20, !P2 ;  /* 0x000000140b5d7207 */ /* 0x000fc40005000000 */
[----:B------:R-:W-:Y:S01]  /*1240*/  IADD3 R7, PT, PT, -R5, RZ, RZ ;  /* 0x000000ff05077210 */ /* 0x000fe20007ffe1ff */
[----:B------:R-:W-:Y:S01]  /*1250*/  IMAD.HI.U32 R6, R13, R2, RZ ;  /* 0x000000020d067227 */ /* 0x000fe200078e00ff */
[----:B------:R-:W-:-:S03]  /*1260*/  @P0 SHF.R.U32.HI R16, RZ, R3, R18 ;  /* 0x00000003ff100219 */ /* 0x000fc60000011612 */
[----:B------:R-:W-:Y:S01]  /*1270*/  IMAD R7, R4, R7, R94 ;  /* 0x0000000704077224 */ /* 0x000fe200078e025e */
[----:B------:R-:W-:Y:S01]  /*1280*/  @P0 SHF.R.U32.HI R13, RZ, R3, R6 ;  /* 0x00000003ff0d0219 */ /* 0x000fe20000011606 */
[----:B------:R-:W-:-:S04]  /*1290*/  IMAD R16, R16, R9, RZ ;  /* 0x0000000910107224 */ /* 0x000fc800078e02ff */
[----:B------:R-:W-:Y:S01]  /*12a0*/  IMAD R6, R13, R9, RZ ;  /* 0x000000090d067224 */ /* 0x000fe200078e02ff */
[----:B------:R-:W-:-:S04]  /*12b0*/  ISETP.GE.AND P1, PT, R5, R16, PT ;  /* 0x000000100500720c */ /* 0x000fc80003f26270 */
[----:B------:R-:W-:Y:S01]  /*12c0*/  ISETP.GE.OR P1, PT, R93, R6, P1 ;  /* 0x000000065d00720c */ /* 0x000fe20000f26670 */
[----:B------:R-:W-:-:S05]  /*12d0*/  IMAD.HI.U32 R6, R5, R2, RZ ;  /* 0x0000000205067227 */ /* 0x000fca00078e00ff */
[----:B------:R-:W-:-:S04]  /*12e0*/  SHF.R.U32.HI R6, RZ, R3, R6 ;  /* 0x00000003ff067219 */ /* 0x000fc80000011606 */
[----:B------:R-:W-:-:S03]  /*12f0*/  SEL R6, R5, R6, !P0 ;  /* 0x0000000605067207 */ /* 0x000fc60004000000 */
[----:B------:R-:W-:Y:S01]  /*1300*/  @!P1 IMAD.HI.U32 R12, R93, R2, RZ ;  /* 0x000000025d0c9227 */ /* 0x000fe200078e00ff */
[----:B------:R-:W-:-:S04]  /*1310*/  IADD3 R2, PT, PT, -R6, RZ, RZ ;  /* 0x000000ff06027210 */ /* 0x000fc80007ffe1ff */
[----:B------:R-:W-:Y:S01]  /*1320*/  @!P1 SHF.R.U32.HI R12, RZ, R3, R12 ;  /* 0x00000003ff0c9219 */ /* 0x000fe2000001160c */
[----:B------:R-:W-:-:S03]  /*1330*/  IMAD R2, R9, R2, R5 ;  /* 0x0000000209027224 */ /* 0x000fc600078e0205 */
[----:B------:R-:W-:-:S05]  /*1340*/  @!P1 SEL R3, R93, R12, !P0 ;  /* 0x0000000c5d039207 */ /* 0x000fca0004000000 */
[--C-:B------:R-:W-:Y:S02]  /*1350*/  @!P1 IMAD.IADD R6, R6, 0x1, -R3.reuse ;  /* 0x0000000106069824 */ /* 0x100fe400078e0a03 */
[----:B------:R-:W-:Y:S01]  /*1360*/  @!P1 IMAD R3, R2, R13, R3 ;  /* 0x0000000d02039224 */ /* 0x000fe200078e0203 */
[----:B------:R-:W-:Y:S01]  /*1370*/  IADD3 R2, PT, PT, -R93, RZ, RZ ;  /* 0x000000ff5d027210 */ /* 0x000fe20007ffe1ff */
[----:B------:R-:W-:Y:S02]  /*1380*/  @!P1 IMAD R5, R6, R9, R93 ;  /* 0x0000000906059224 */ /* 0x000fe400078e025d */
[----:B------:R-:W-:Y:S02]  /*1390*/  @!P1 IMAD.MOV.U32 R93, RZ, RZ, R3 ;  /* 0x000000ffff5d9224 */ /* 0x000fe400078e0003 */
[----:B------:R-:W-:Y:S02]  /*13a0*/  IMAD R2, R14, R2, R11 ;  /* 0x000000020e027224 */ /* 0x000fe400078e020b */
[----:B------:R-:W-:-:S02]  /*13b0*/  IMAD R94, R5, R4, R7 ;  /* 0x00000004055e7224 */ /* 0x000fc400078e0207 */
[----:B------:R-:W-:Y:S02]  /*13c0*/  IMAD R93, R93, R14, R2 ;  /* 0x0000000e5d5d7224 */ /* 0x000fe400078e0202 */
.L_x_18:
[----:B------:R-:W-:Y:S05]  /*13d0*/  BRA.U UP3, `(.L_x_19) ;  /* 0x0000000103407547 */ /* 0x000fea000b800000 */
[----:B------:R-:W1:Y:S08]  /*13e0*/  LDC.64 R4, c[0x0][0xb10] ;  /* 0x0002c400ff047b82 */ /* 0x000e700000000a00 */
[----:B------:R-:W2:Y:S08]  /*13f0*/  LDC.64 R2, c[0x0][0xb18] ;  /* 0x0002c600ff027b82 */ /* 0x000eb00000000a00 */
[----:B------:R-:W3:Y:S08]  /*1400*/  LDC R6, c[0x0][0xb20] ;  /* 0x0002c800ff067b82 */ /* 0x000ef00000000800 */
[----:B------:R-:W4:Y:S01]  /*1410*/  LDC R12, c[0x0][0xb0c] ;  /* 0x0002c300ff0c7b82 */ /* 0x000f220000000800 */
[----:B-1----:R-:W-:-:S05]  /*1420*/  IMAD.HI.U32 R4, R93, R4, RZ ;  /* 0x000000045d047227 */ /* 0x002fca00078e00ff */
[----:B------:R-:W-:Y:S01]  /*1430*/  SHF.R.U32.HI R4, RZ, R5, R4 ;  /* 0x00000005ff047219 */ /* 0x000fe20000011604 */
[----:B--2---:R-:W-:Y:S01]  /*1440*/  IMAD.HI.U32 R3, R94, R3, RZ ;  /* 0x000000035e037227 */ /* 0x004fe200078e00ff */
[----:B------:R-:W-:-:S04]  /*1450*/  ISETP.NE.AND P0, PT, R2, 0x1, PT ;  /* 0x000000010200780c */ /* 0x000fc80003f05270 */
[----:B---3--:R-:W-:-:S04]  /*1460*/  SHF.R.U32.HI R3, RZ, R6, R3 ;  /* 0x00000006ff037219 */ /* 0x008fc80000011603 */
[----:B------:R-:W-:Y:S02]  /*1470*/  SEL R3, R94, R3, !P0 ;  /* 0x000000035e037207 */ /* 0x000fe40004000000 */
[----:B----4-:R-:W-:-:S04]  /*1480*/  ISETP.NE.AND P1, PT, R12, 0x1, PT ;  /* 0x000000010c00780c */ /* 0x010fc80003f25270 */
[----:B------:R-:W-:-:S05]  /*1490*/  SEL R6, R93, R4, !P1 ;  /* 0x000000045d067207 */ /* 0x000fca0004800000 */
[----:B------:R-:W-:Y:S02]  /*14a0*/  IMAD.IADD R4, R3, 0x1, -R6 ;  /* 0x0000000103047824 */ /* 0x000fe400078e0a06 */
[----:B------:R-:W-:Y:S02]  /*14b0*/  IMAD.IADD R3, R6, 0x1, -R3 ;  /* 0x0000000106037824 */ /* 0x000fe400078e0a03 */
[----:B------:R-:W-:Y:S02]  /*14c0*/  IMAD R93, R4, R12, R93 ;  /* 0x0000000c045d7224 */ /* 0x000fe400078e025d */
[----:B------:R-:W-:Y:S02]  /*14d0*/  IMAD R94, R3, R2, R94 ;  /* 0x00000002035e7224 */ /* 0x000fe400078e025e */
.L_x_19:
[----:B------:R-:W-:Y:S05]  /*14e0*/  BRA.U !UP1, `(.L_x_20) ;  /* 0x00000001090c7547 */ /* 0x000fea000b800000 */
[----:B------:R-:W-:Y:S01]  /*14f0*/  UCGABAR_WAIT ;  /* 0x0000000000007dc7 */ /* 0x000fe20008000000 */
[----:B------:R-:W-:Y:S01]  /*1500*/  CCTL.IVALL ;  /* 0x00000000ff00798f */ /* 0x000fe20002000000 */
[----:B------:R-:W-:Y:S05]  /*1510*/  BRA `(.L_x_21) ;  /* 0x0000000000047947 */ /* 0x000fea0003800000 */
.L_x_20:
[----:B------:R-:W-:Y:S06]  /*1520*/  BAR.SYNC.DEFER_BLOCKING 0x0 ;  /* 0x0000000000007b1d */ /* 0x000fec0000010000 */
.L_x_21:
[----:B------:R-:W-:Y:S05]  /*1530*/  BRA.U UP2, `(.L_x_22) ;  /* 0x0000001102d87547 */ /* 0x000fea000b800000 */
[----:B------:R-:W1:Y:S01]  /*1540*/  LDCU UR15, c[0x0][0x38c] ;  /* 0x00007180ff0f77ac */ /* 0x000e620008000800 */
[----:B------:R-:W2:Y:S01]  /*1550*/  LDC R9, c[0x0][0x370] ;  /* 0x0000dc00ff097b82 */ /* 0x000ea20000000800 */
[C---:B------:R-:W-:Y:S01]  /*1560*/  IMAD.SHL.U32 R17, R11.reuse, 0x20, RZ ;  /* 0x000000200b117824 */ /* 0x040fe200078e00ff */
[----:B------:R-:W-:Y:S01]  /*1570*/  PLOP3.LUT P1, PT, PT, PT, UP5, 0x80, 0x8 ;  /* 0x000000000008781c */ /* 0x000fe20003f2f058 */
[----:B------:R-:W-:Y:S01]  /*1580*/  UISETP.NE.AND UP1, UPT, UR10, URZ, UPT ;  /* 0x000000ff0a00728c */ /* 0x000fe2000bf25270 */
[----:B------:R-:W-:Y:S01]  /*1590*/  ISETP.NE.AND P4, PT, R10, RZ, P5 ;  /* 0x000000ff0a00720c */ /* 0x000fe20002f85270 */
[----:B------:R-:W-:Y:S01]  /*15a0*/  IMAD.SHL.U32 R16, R11, 0x40, RZ ;  /* 0x000000400b107824 */ /* 0x000fe200078e00ff */
[----:B------:R-:W-:Y:S01]  /*15b0*/  PLOP3.LUT P1, PT, P1, PT, PT, 0x8, 0x80 ;  /* 0x000000000080781c */ /* 0x000fe20000f2e170 */
[----:B------:R-:W-:Y:S01]  /*15c0*/  IMAD.MOV.U32 R15, RZ, RZ, 0x1 ;  /* 0x00000001ff0f7424 */ /* 0x000fe200078e00ff */
[----:B------:R-:W3:Y:S01]  /*15d0*/  LDC R0, c[0x0][0x374] ;  /* 0x0000dd00ff007b82 */ /* 0x000ee20000000800 */
[----:B------:R-:W-:Y:S01]  /*15e0*/  IMAD.MOV.U32 R14, RZ, RZ, RZ ;  /* 0x000000ffff0e7224 */ /* 0x000fe200078e00ff */
[----:B------:R-:W-:Y:S01]  /*15f0*/  CS2R R12, SRZ ;  /* 0x00000000000c7805 */ /* 0x000fe2000001ff00 */
[----:B------:R-:W-:Y:S01]  /*1600*/  IMAD.MOV.U32 R10, RZ, RZ, 0x1 ;  /* 0x00000001ff0a7424 */ /* 0x000fe200078e00ff */
[----:B------:R-:W-:Y:S01]  /*1610*/  LOP3.LUT R17, R17, 0x20, RZ, 0xc0, !PT ;  /* 0x0000002011117812 */ /* 0x000fe200078ec0ff */
[----:B------:R-:W4:Y:S01]  /*1620*/  LDCU.64 UR24, c[0x0][0x348] ;  /* 0x00006900ff1877ac */ /* 0x000f220008000a00 */
[----:B-1----:R-:W-:-:S02]  /*1630*/  UIADD3 UR4, UPT, UPT, UR15, 0x3f, URZ ;  /* 0x0000003f0f047890 */ /* 0x002fc4000fffe0ff */
[----:B------:R-:W-:Y:S02]  /*1640*/  USEL UR7, UR7, 0x2, UP1 ;  /* 0x0000000207077887 */ /* 0x000fe40008800000 */
[----:B------:R-:W-:Y:S01]  /*1650*/  USHF.R.S32.HI UR22, URZ, 0x1f, UR4 ;  /* 0x0000001fff167899 */ /* 0x000fe20008011404 */
[----:B------:R-:W-:-:S03]  /*1660*/  UMOV UR13, URZ ;  /* 0x000000ff000d7c82 */ /* 0x000fc60008000000 */
[----:B------:R-:W-:Y:S02]  /*1670*/  ULEA.HI UR22, UR22, UR4, URZ, 0x6 ;  /* 0x0000000416167291 */ /* 0x000fe4000f8f30ff */
[----:B------:R-:W-:Y:S02]  /*1680*/  UIADD3 UR4, UPT, UPT, UR15, -0x1, URZ ;  /* 0xffffffff0f047890 */ /* 0x000fe4000fffe0ff */
[----:B------:R-:W-:Y:S02]  /*1690*/  USHF.R.S32.HI UR22, URZ, 0x6, UR22 ;  /* 0x00000006ff167899 */ /* 0x000fe40008011416 */
[----:B------:R-:W-:Y:S02]  /*16a0*/  UISETP.GE.U32.AND UP2, UPT, UR4, -0x7f, UPT ;  /* 0xffffff810400788c */ /* 0x000fe4000bf46070 */
[----:B------:R-:W-:Y:S02]  /*16b0*/  UISETP.LT.U32.AND UP0, UPT, UR22, 0x5, UPT ;  /* 0x000000051600788c */ /* 0x000fe4000bf01070 */
[----:B------:R-:W-:-:S02]  /*16c0*/  UIADD3 UR15, UPT, UPT, UR15, 0x7e, URZ ;  /* 0x0000007e0f0f7890 */ /* 0x000fc4000fffe0ff */
[----:B------:R-:W-:-:S04]  /*16d0*/  USEL UR21, UR22, 0x5, UP0 ;  /* 0x0000000516157887 */ /* 0x000fc80008000000 */
[----:B------:R-:W-:Y:S02]  /*16e0*/  UIADD3 UR6, UPT, UPT, UR21, -0x1, URZ ;  /* 0xffffffff15067890 */ /* 0x000fe4000fffe0ff */
[----:B------:R-:W-:Y:S02]  /*16f0*/  @UP2 UIADD3 UR6, UPT, UPT, UR21, URZ, URZ ;  /* 0x000000ff15062290 */ /* 0x000fe4000fffe0ff */
[----:B------:R-:W-:Y:S02]  /*1700*/  UIADD3 UR14, UPT, UPT, UR22, -UR21, URZ ;  /* 0x80000015160e7290 */ /* 0x000fe4000fffe0ff */
[----:B------:R-:W-:Y:S02]  /*1710*/  UIADD3 UR5, UPT, UPT, UR6, 0x1, URZ ;  /* 0x0000000106057890 */ /* 0x000fe4000fffe0ff */
[----:B--2-4-:R-:W-:-:S12]  /*1720*/  UIADD3 UR6, UPT, UPT, -UR6, URZ, URZ ;  /* 0x000000ff06067290 */ /* 0x014fd8000fffe1ff */
.L_x_42:
[----:B------:R-:W-:Y:S01]  /*1730*/  UISETP.NE.AND UP0, UPT, UR37, URZ, UPT ;  /* 0x000000ff2500728c */ /* 0x000fe2000bf05270 */
[----:B------:R-:W1:Y:S08]  /*1740*/  S2UR UR37, SR_CgaCtaId ;  /* 0x00000000002579c3 */ /* 0x000e700000008800 */
[----:B------:R-:W-:Y:S05]  /*1750*/  BRA.U UP0, `(.L_x_23) ;  /* 0x0000000100347547 */ /* 0x000fea000b800000 */
[----:B------:R-:W2:Y:S01]  /*1760*/  S2R R2, SR_CgaCtaId ;  /* 0x0000000000027919 */ /* 0x000ea20000008800 */
[----:B------:R-:W-:-:S04]  /*1770*/  MOV R3, 0x400 ;  /* 0x0000040000037802 */ /* 0x000fc80000000f00 */
[----:B--2---:R-:W-:Y:S02]  /*1780*/  LEA R3, R2, R3, 0x18 ;  /* 0x0000000302037211 */ /* 0x004fe400078ec0ff */
[----:B------:R-:W-:-:S03]  /*1790*/  SHF.L.U32 R2, R10, 0x1f, RZ ;  /* 0x0000001f0a027819 */ /* 0x000fc600000006ff */
[----:B------:R-:W-:-:S04]  /*17a0*/  IMAD R3, R12, 0x8, R3 ;  /* 0x000000080c037824 */ /* 0x000fc800078e0203 */
[----:B------:R-:W2:Y:S02]  /*17b0*/  SYNCS.PHASECHK.TRANS64.TRYWAIT P0, [R3+URZ+0xe0], R2 ;  /* 0x0000e002030075a7 */ /* 0x000ea400080011ff */
[----:B--2---:R-:W-:Y:S05]  /*17c0*/  @!P0 BRA `(.L_x_24) ;  /* 0x0000005000208947 */ /* 0x004fea0003800000 */
.L_x_114:
[----:B------:R-:W-:Y:S01]  /*17d0*/  VIADD R12, R12, 0x1 ;  /* 0x000000010c0c7836 */ /* 0x000fe20000000000 */
[----:B------:R2:W-:Y:S04]  /*17e0*/  SYNCS.ARRIVE.TRANS64.A1T0 RZ, [R3+URZ+0xd0], RZ ;  /* 0x0000d0ff03ff79a7 */ /* 0x0005e800081000ff */
[----:B------:R-:W-:-:S04]  /*17f0*/  ISETP.NE.AND P0, PT, R12, 0x2, PT ;  /* 0x000000020c00780c */ /* 0x000fc80003f05270 */
[----:B------:R-:W-:Y:S02]  /*1800*/  SEL R12, R12, RZ, P0 ;  /* 0x000000ff0c0c7207 */ /* 0x000fe40000000000 */
[----:B--2---:R-:W-:-:S04]  /*1810*/  SEL R3, RZ, 0x1, P0 ;  /* 0x00000001ff037807 */ /* 0x004fc80000000000 */
[----:B------:R-:W-:-:S07]  /*1820*/  LOP3.LUT R10, R10, R3, RZ, 0x3c, !PT ;  /* 0x000000030a0a7212 */ /* 0x000fce00078e3cff */
.L_x_23:
[----:B------:R-:W-:Y:S01]  /*1830*/  UMOV UR4, 0x400 ;  /* 0x0000040000047882 */ /* 0x000fe20000000000 */
[----:B------:R-:W-:Y:S01]  /*1840*/  LEA.HI R3, R93, R93, RZ, 0x1 ;  /* 0x0000005d5d037211 */ /* 0x000fe200078f08ff */
[----:B-1----:R-:W-:Y:S01]  /*1850*/  ULEA UR4, UR37, UR4, 0x18 ;  /* 0x0000000425047291 */ /* 0x002fe2000f8ec0ff */
[----:B------:R-:W-:Y:S01]  /*1860*/  SHF.L.U32 R2, R15, 0x1f, RZ ;  /* 0x0000001f0f027819 */ /* 0x000fe200000006ff */
[----:B------:R-:W-:Y:S01]  /*1870*/  UISETP.GE.U32.AND UP0, UPT, UR15, 0x7f, UPT ;  /* 0x0000007f0f00788c */ /* 0x000fe2000bf06070 */
[----:B------:R-:W-:Y:S01]  /*1880*/  R2UR UR35, R16 ;  /* 0x00000000102372ca */ /* 0x000fe200000e0000 */
[----:B------:R-:W-:Y:S01]  /*1890*/  ULEA UR8, UR13, UR4, 0x3 ;  /* 0x000000040d087291 */ /* 0x000fe2000f8e18ff */
[----:B------:R-:W-:Y:S01]  /*18a0*/  IMAD.SHL.U32 R3, R3, 0x40, RZ ;  /* 0x0000004003037824 */ /* 0x000fe200078e00ff */
[----:B------:R-:W-:Y:S01]  /*18b0*/  R2UR UR11, R17 ;  /* 0x00000000110b72ca */ /* 0x000fe200000e0000 */
[----:B------:R-:W-:-:S03]  /*18c0*/  UMOV UR23, URZ ;  /* 0x000000ff00177c82 */ /* 0x000fc60008000000 */
[----:B------:R-:W-:-:S03]  /*18d0*/  LOP3.LUT R3, R3, 0xffffff80, RZ, 0xc0, !PT ;  /* 0xffffff8003037812 */ /* 0x000fc600078ec0ff */
[----:B------:R1:W2:Y:S01]  /*18e0*/  SYNCS.PHASECHK.TRANS64.TRYWAIT P0, [UR8+0x28], R2 ;  /* 0x00002802ff0075a7 */ /* 0x0002a20008001108 */
[----:B------:R-:W-:Y:S02]  /*18f0*/  R2UR UR9, R3 ;  /* 0x00000000030972ca */ /* 0x000fe400000e0000 */
[----:B------:R-:W-:-:S11]  /*1900*/  R2UR UR8, R94 ;  /* 0x000000005e0872ca */ /* 0x000fd600000e0000 */
[----:B------:R-:W-:Y:S02]  /*1910*/  ULOP3.LUT UR35, UR9, 0x40, UR35, 0xf8, !UPT ;  /* 0x0000004009237892 */ /* 0x000fe4000f8ef823 */
[----:B------:R-:W-:Y:S01]  /*1920*/  ULEA UR11, UR8, UR11, 0x6 ;  /* 0x0000000b080b7291 */ /* 0x000fe2000f8e30ff */
[----:B------:R-:W-:Y:S11]  /*1930*/  BRA.U !UP0, `(.L_x_25) ;  /* 0x0000000108c07547 */ /* 0x000ff6000b800000 */
[----:B------:R-:W-:Y:S01]  /*1940*/  UMOV UR16, UR6 ;  /* 0x0000000600107c82 */ /* 0x000fe20008000000 */
[----:B------:R-:W-:Y:S01]  /*1950*/  UMOV UR17, UR13 ;  /* 0x0000000d00117c82 */ /* 0x000fe20008000000 */
[----:B------:R-:W-:-:S05]  /*1960*/  UMOV UR34, URZ ;  /* 0x000000ff00227c82 */ /* 0x000fca0008000000 */
.L_x_31:
[----:B------:R-:W-:Y:S01]  /*1970*/  ULEA UR33, UR17, UR4, 0x3 ;  /* 0x0000000411217291 */ /* 0x000fe2000f8e18ff */
[----:B------:R-:W-:Y:S01]  /*1980*/  @P5 MOV R3, 0x3000 ;  /* 0x0000300000035802 */ /* 0x000fe20000000f00 */
[----:B-12-4-:R-:W-:Y:S10]  /*1990*/  @P0 BRA `(.L_x_26) ;  /* 0x00000000000c0947 */ /* 0x016ff40003800000 */
[----:B------:R-:W-:-:S04]  /*19a0*/  SHF.L.U32 R5, R15, 0x1f, RZ ;  /* 0x0000001f0f057819 */ /* 0x000fc800000006ff */
[----:B------:R-:W2:Y:S02]  /*19b0*/  SYNCS.PHASECHK.TRANS64.TRYWAIT P0, [UR33+0x28], R5 ;  /* 0x00002805ff0075a7 */ /* 0x000ea40008001121 */
[----:B--2---:R-:W-:Y:S05]  /*19c0*/  @!P0 BRA `(.L_x_27) ;  /* 0x0000004c00b48947 */ /* 0x004fea0003800000 */
.L_x_26:
[----:B------:R2:W-:Y:S01]  /*19d0*/  @P5 SYNCS.ARRIVE.TRANS64 RZ, [UR33], R3 ;  /* 0x00000003ffff59a7 */ /* 0x0005e20008000021 */
[----:B------:R-:W-:Y:S02]  /*19e0*/  ULOP3.LUT UR8, UR7, 0x2, URZ, 0xfc, !UPT ;  /* 0x0000000207087892 */ /* 0x000fe4000f8efcff */
[----:B------:R-:W-:Y:S02]  /*19f0*/  UIADD3 UR16, UPT, UPT, UR16, 0x1, URZ ;  /* 0x0000000110107890 */ /* 0x000fe4000fffe0ff */
[----:B------:R-:W-:Y:S02]  /*1a00*/  UISETP.NE.AND UP0, UPT, UR8, 0x2, UPT ;  /* 0x000000020800788c */ /* 0x000fe4000bf05270 */
[----:B------:R-:W-:-:S07]  /*1a10*/  UISETP.NE.AND UP2, UPT, UR16, 0x1, UPT ;  /* 0x000000011000788c */ /* 0x000fce000bf45270 */
[----:B------:R-:W-:Y:S05]  /*1a20*/  BRA.U UP0, `(.L_x_28) ;  /* 0x0000000100047547 */ /* 0x000fea000b800000 */
[----:B------:R-:W-:Y:S05]  /*1a30*/  BPT.TRAP 0x1 ;  /* 0x000000040000795c */ /* 0x000fea0000300000 */
.L_x_28:
[----:B------:R-:W-:Y:S04]  /*1a40*/  BSSY.RECONVERGENT B0, `(.L_x_29) ;  /* 0x0000003000007945 */ /* 0x000fe80003800200 */
[----:B------:R-:W-:Y:S05]  /*1a50*/  @!P4 BRA `(.L_x_30) ;  /* 0x000000000004c947 */ /* 0x000fea0003800000 */
[----:B------:R-:W-:Y:S05]  /*1a60*/  BPT.TRAP 0x1 ;  /* 0x000000040000795c */ /* 0x000fea0000300000 */
.L_x_30:
[----:B------:R-:W-:Y:S05]  /*1a70*/  BSYNC.RECONVERGENT B0 ;  /* 0x0000000000007941 */ /* 0x000fea0003800200 */
.L_x_29:
[----:B------:R-:W-:Y:S02]  /*1a80*/  UIADD3 UR13, UPT, UPT, UR17, 0x1, URZ ;  /* 0x00000001110d7890 */ /* 0x000fe4000fffe0ff */
[----:B------:R-:W-:Y:S02]  /*1a90*/  ULEA UR32, UR17, UR4, 0xc ;  /* 0x0000000411207291 */ /* 0x000fe4000f8e60ff */
[----:B------:R-:W-:Y:S02]  /*1aa0*/  UISETP.NE.AND UP0, UPT, UR13, 0x5, UPT ;  /* 0x000000050d00788c */ /* 0x000fe4000bf05270 */
[----:B------:R-:W-:Y:S02]  /*1ab0*/  UIADD3 UR28, UP1, UPT, UR24, 0x80, URZ ;  /* 0x00000080181c7890 */ /* 0x000fe4000ff3e0ff */
[----:B------:R-:W-:Y:S02]  /*1ac0*/  USEL UR9, URZ, 0x1, UP0 ;  /* 0x00000001ff097887 */ /* 0x000fe40008000000 */
[----:B------:R-:W-:-:S02]  /*1ad0*/  USEL UR13, UR13, URZ, UP0 ;  /* 0x000000ff0d0d7287 */ /* 0x000fc40008000000 */
[----:B------:R-:W-:Y:S02]  /*1ae0*/  UIADD3 UR26, UP0, UPT, UR24, 0x180, URZ ;  /* 0x00000180181a7890 */ /* 0x000fe4000ff1e0ff */
[----:B------:R-:W-:Y:S01]  /*1af0*/  ULEA UR8, UR13, UR4, 0x3 ;  /* 0x000000040d087291 */ /* 0x000fe2000f8e18ff */
[----:B------:R-:W-:Y:S01]  /*1b00*/  LOP3.LUT R15, R15, UR9, RZ, 0x3c, !PT ;  /* 0x000000090f0f7c12 */ /* 0x000fe2000f8e3cff */
[----:B------:R-:W-:Y:S02]  /*1b10*/  ULOP3.LUT UR33, UR33, 0xfefffff8, URZ, 0xc0, !UPT ;  /* 0xfefffff821217892 */ /* 0x000fe4000f8ec0ff */
[----:B------:R-:W-:Y:S01]  /*1b20*/  UIADD3.X UR29, UPT, UPT, URZ, UR25, URZ, UP1, !UPT ;  /* 0x00000019ff1d7290 */ /* 0x000fe20008ffe4ff */
[----:B-1----:R-:W-:Y:S01]  /*1b30*/  SHF.L.U32 R2, R15, 0x1f, RZ ;  /* 0x0000001f0f027819 */ /* 0x002fe200000006ff */
[----:B------:R-:W-:Y:S02]  /*1b40*/  UIADD3 UR32, UPT, UPT, UR32, 0x2400, URZ ;  /* 0x0000240020207890 */ /* 0x000fe4000fffe0ff */
[----:B------:R-:W-:Y:S01]  /*1b50*/  UIADD3.X UR27, UPT, UPT, URZ, UR25, URZ, UP0, !UPT ;  /* 0x00000019ff1b7290 */ /* 0x000fe200087fe4ff */
[----:B------:R4:W1:Y:S01]  /*1b60*/  SYNCS.PHASECHK.TRANS64.TRYWAIT P0, [UR8+0x28], R2 ;  /* 0x00002802ff0075a7 */ /* 0x0008620008001108 */
[----:B------:R-:W-:Y:S01]  /*1b70*/  ULEA UR8, UR17, UR4, 0xb ;  /* 0x0000000411087291 */ /* 0x000fe2000f8e58ff */
[----:B------:R-:W-:Y:S01]  /*1b80*/  UMOV UR18, 0x0 ;  /* 0x0000000000127882 */ /* 0x000fe20000000000 */
[----:B------:R-:W-:-:S02]  /*1b90*/  UMOV UR19, 0x10000000 ;  /* 0x1000000000137882 */ /* 0x000fc40000000000 */
[----:B------:R-:W-:Y:S01]  /*1ba0*/  UIADD3 UR8, UPT, UPT, UR8, 0x7400, URZ ;  /* 0x0000740008087890 */ /* 0x000fe2000fffe0ff */
[----:B------:R2:W-:Y:S01]  /*1bb0*/  UTMALDG.3D.2CTA [UR32], [UR28], desc[UR18] ;  /* 0x000012201c0075b4 */ /* 0x0005e20008211000 */
[----:B------:R-:W-:Y:S01]  /*1bc0*/  UMOV UR10, UR34 ;  /* 0x00000022000a7c82 */ /* 0x000fe20008000000 */
[----:B------:R-:W-:Y:S01]  /*1bd0*/  UMOV UR12, UR36 ;  /* 0x00000024000c7c82 */ /* 0x000fe20008000000 */
[----:B------:R-:W-:Y:S01]  /*1be0*/  UMOV UR9, UR33 ;  /* 0x0000002100097c82 */ /* 0x000fe20008000000 */
[----:B------:R-:W-:Y:S01]  /*1bf0*/  UMOV UR23, UR5 ;  /* 0x0000000500177c82 */ /* 0x000fe20008000000 */
[----:B------:R-:W-:-:S03]  /*1c00*/  UMOV UR17, UR13 ;  /* 0x0000000d00117c82 */ /* 0x000fc60008000000 */
[----:B------:R4:W-:Y:S01]  /*1c10*/  UTMALDG.3D.2CTA [UR8], [UR26], desc[UR18] ;  /* 0x000012081a0075b4 */ /* 0x0009e20008211000 */
[----:B--2---:R-:W-:Y:S01]  /*1c20*/  UIADD3 UR34, UPT, UPT, UR34, 0x40, URZ ;  /* 0x0000004022227890 */ /* 0x004fe2000fffe0ff */
[----:B------:R-:W-:Y:S11]  /*1c30*/  BRA.U UP2, `(.L_x_31) ;  /* 0xfffffffd024c7547 */ /* 0x000ff6000b83ffff */
.L_x_25:
[----:B----4-:R-:W-:Y:S01]  /*1c40*/  ULEA UR8, UR13, UR4, 0x3 ;  /* 0x000000040d087291 */ /* 0x010fe2000f8e18ff */
[----:B-1----:R-:W-:Y:S01]  /*1c50*/  SHF.L.U32 R2, R15, 0x1f, RZ ;  /* 0x0000001f0f027819 */ /* 0x002fe200000006ff */
[----:B------:R-:W-:Y:S01]  /*1c60*/  @!P1 SYNCS.ARRIVE.TRANS64.A1T0 RZ, [UR4+0x68], RZ ;  /* 0x000068ffffff99a7 */ /* 0x000fe20008100004 */
[----:B------:R-:W-:-:S06]  /*1c70*/  UISETP.GT.AND UP0, UPT, UR22, UR21, UPT ;  /* 0x000000151600728c */ /* 0x000fcc000bf04270 */
[----:B--2---:R1:W2:Y:S03]  /*1c80*/  SYNCS.PHASECHK.TRANS64.TRYWAIT P0, [UR8+0x28], R2 ;  /* 0x00002802ff0075a7 */ /* 0x0042a60008001108 */
[----:B------:R-:W-:Y:S05]  /*1c90*/  BRA.U !UP0, `(.L_x_32) ;  /* 0x0000000108c07547 */ /* 0x000fea000b800000 */
[----:B------:R-:W-:Y:S01]  /*1ca0*/  UIADD3 UR26, UPT, UPT, UR14, UR23, URZ ;  /* 0x000000170e1a7290 */ /* 0x000fe2000fffe0ff */
[----:B------:R-:W-:-:S11]  /*1cb0*/  UMOV UR27, UR13 ;  /* 0x0000000d001b7c82 */ /* 0x000fd60008000000 */
.L_x_38:
[----:B------:R-:W-:Y:S01]  /*1cc0*/  ULEA UR17, UR27, UR4, 0x3 ;  /* 0x000000041b117291 */ /* 0x000fe2000f8e18ff */
[----:B--2---:R-:W-:Y:S01]  /*1cd0*/  @P5 MOV R3, 0x3000 ;  /* 0x0000300000035802 */ /* 0x004fe20000000f00 */
[----:B-12---:R-:W-:Y:S10]  /*1ce0*/  @P0 BRA `(.L_x_33) ;  /* 0x00000000000c0947 */ /* 0x006ff40003800000 */
[----:B------:R-:W-:-:S04]  /*1cf0*/  SHF.L.U32 R5, R15, 0x1f, RZ ;  /* 0x0000001f0f057819 */ /* 0x000fc800000006ff */
[----:B------:R-:W2:Y:S02]  /*1d00*/  SYNCS.PHASECHK.TRANS64.TRYWAIT P0, [UR17+0x28], R5 ;  /* 0x00002805ff0075a7 */ /* 0x000ea40008001111 */
[----:B--2---:R-:W-:Y:S05]  /*1d10*/  @!P0 BRA `(.L_x_34) ;  /* 0x0000004800f88947 */ /* 0x004fea0003800000 */
.L_x_33:
[----:B------:R2:W-:Y:S01]  /*1d20*/  @P5 SYNCS.ARRIVE.TRANS64 RZ, [UR17], R3 ;  /* 0x00000003ffff59a7 */ /* 0x0005e20008000011 */
[----:B------:R-:W-:-:S04]  /*1d30*/  ULOP3.LUT UR8, UR7, 0x2, URZ, 0xfc, !UPT ;  /* 0x0000000207087892 */ /* 0x000fc8000f8efcff */
[----:B------:R-:W-:-:S09]  /*1d40*/  UISETP.NE.AND UP0, UPT, UR8, 0x2, UPT ;  /* 0x000000020800788c */ /* 0x000fd2000bf05270 */
[----:B------:R-:W-:Y:S05]  /*1d50*/  BRA.U UP0, `(.L_x_35) ;  /* 0x0000000100047547 */ /* 0x000fea000b800000 */
[----:B------:R-:W-:Y:S05]  /*1d60*/  BPT.TRAP 0x1 ;  /* 0x000000040000795c */ /* 0x000fea0000300000 */
.L_x_35:
[----:B------:R-:W-:Y:S04]  /*1d70*/  BSSY.RECONVERGENT B0, `(.L_x_36) ;  /* 0x0000003000007945 */ /* 0x000fe80003800200 */
[----:B------:R-:W-:Y:S05]  /*1d80*/  @!P4 BRA `(.L_x_37) ;  /* 0x000000000004c947 */ /* 0x000fea0003800000 */
[----:B------:R-:W-:Y:S05]  /*1d90*/  BPT.TRAP 0x1 ;  /* 0x000000040000795c */ /* 0x000fea0000300000 */
.L_x_37:
[----:B------:R-:W-:Y:S05]  /*1da0*/  BSYNC.RECONVERGENT B0 ;  /* 0x0000000000007941 */ /* 0x000fea0003800200 */
.L_x_36:
        /* <DEDUP_REMOVED lines=9> */
[----:B------:R-:W-:Y:S02]  /*1e40*/  USHF.L.U32 UR18, UR23, 0x6, URZ ;  /* 0x0000000617127899 */ /* 0x000fe400080006ff */
[----:B------:R-:W-:Y:S01]  /*1e50*/  ULOP3.LUT UR17, UR17, 0xfefffff8, URZ, 0xc0, !UPT ;  /* 0xfefffff811117892 */ /* 0x000fe2000f8ec0ff */
[----:B-1----:R-:W-:Y:S01]  /*1e60*/  SHF.L.U32 R2, R15, 0x1f, RZ ;  /* 0x0000001f0f027819 */ /* 0x002fe200000006ff */
[----:B------:R-:W-:Y:S02]  /*1e70*/  UIADD3 UR16, UPT, UPT, UR16, 0x2400, URZ ;  /* 0x0000240010107890 */ /* 0x000fe4000fffe0ff */
[----:B------:R-:W-:Y:S01]  /*1e80*/  UIADD3.X UR33, UPT, UPT, URZ, UR25, URZ, UP1, !UPT ;  /* 0x00000019ff217290 */ /* 0x000fe20008ffe4ff */
[----:B------:R4:W1:Y:S01]  /*1e90*/  SYNCS.PHASECHK.TRANS64.TRYWAIT P0, [UR8+0x28], R2 ;  /* 0x00002802ff0075a7 */ /* 0x0008620008001108 */
[----:B------:R-:W-:-:S02]  /*1ea0*/  ULEA UR8, UR27, UR4, 0xb ;  /* 0x000000041b087291 */ /* 0x000fc4000f8e58ff */
[----:B------:R-:W-:Y:S02]  /*1eb0*/  UIADD3.X UR31, UPT, UPT, URZ, UR25, URZ, UP0, !UPT ;  /* 0x00000019ff1f7290 */ /* 0x000fe400087fe4ff */
[----:B------:R-:W-:Y:S01]  /*1ec0*/  UIADD3 UR8, UPT, UPT, UR8, 0x7400, URZ ;  /* 0x0000740008087890 */ /* 0x000fe2000fffe0ff */
[----:B------:R-:W-:Y:S01]  /*1ed0*/  UMOV UR28, 0x0 ;  /* 0x00000000001c7882 */ /* 0x000fe20000000000 */
[----:B------:R-:W-:Y:S01]  /*1ee0*/  UMOV UR29, 0x10000000 ;  /* 0x10000000001d7882 */ /* 0x000fe20000000000 */
[----:B------:R-:W-:Y:S01]  /*1ef0*/  UMOV UR19, UR35 ;  /* 0x0000002300137c82 */ /* 0x000fe20008000000 */
[----:B------:R-:W-:Y:S01]  /*1f00*/  UMOV UR20, UR36 ;  /* 0x0000002400147c82 */ /* 0x000fe20008000000 */
[----:B------:R-:W-:Y:S01]  /*1f10*/  UMOV UR12, UR36 ;  /* 0x00000024000c7c82 */ /* 0x000fe20008000000 */
[----:B------:R-:W-:Y:S01]  /*1f20*/  UMOV UR9, UR17 ;  /* 0x0000001100097c82 */ /* 0x000fe20008000000 */
[----:B------:R-:W-:Y:S01]  /*1f30*/  UMOV UR10, UR18 ;  /* 0x00000012000a7c82 */ /* 0x000fe20008000000 */
[----:B------:R4:W-:Y:S01]  /*1f40*/  UTMALDG.3D.2CTA [UR16], [UR32], desc[UR28] ;  /* 0x00001c10200075b4 */ /* 0x0009e20008211000 */
[----:B------:R-:W-:Y:S01]  /*1f50*/  UIADD3 UR23, UPT, UPT, UR23, 0x1, URZ ;  /* 0x0000000117177890 */ /* 0x000fe2000fffe0ff */
[----:B------:R-:W-:-:S03]  /*1f60*/  UMOV UR27, UR13 ;  /* 0x0000000d001b7c82 */ /* 0x000fc60008000000 */
[----:B------:R-:W-:Y:S01]  /*1f70*/  UISETP.NE.AND UP0, UPT, UR23, UR26, UPT ;  /* 0x0000001a1700728c */ /* 0x000fe2000bf05270 */
[----:B------:R4:W-:Y:S08]  /*1f80*/  UTMALDG.3D.2CTA [UR8], [UR30], desc[UR28] ;  /* 0x00001c081e0075b4 */ /* 0x0009f00008211000 */
[----:B----4-:R-:W-:Y:S05]  /*1f90*/  BRA.U UP0, `(.L_x_38) ;  /* 0xfffffffd00487547 */ /* 0x010fea000b83ffff */
.L_x_32:
[C---:B-1----:R-:W-:Y:S01]  /*1fa0*/  LEA R2, R14.reuse, UR4, 0x3 ;  /* 0x000000040e027c11 */ /* 0x042fe2000f8e18ff */
[----:B------:R-:W-:Y:S01]  /*1fb0*/  NOP ;  /* 0x0000000000007918 */ /* 0x000fe20000000000 */
[----:B--2---:R-:W-:Y:S02]  /*1fc0*/  SHF.L.U32 R3, R13, 0x1f, RZ ;  /* 0x0000001f0d037819 */ /* 0x004fe400000006ff */
[----:B------:R-:W-:Y:S02]  /*1fd0*/  LEA R4, R14, UR4, 0x4 ;  /* 0x000000040e047c11 */ /* 0x000fe4000f8e20ff */
[----:B------:R-:W1:Y:S02]  /*1fe0*/  SYNCS.PHASECHK.TRANS64.TRYWAIT P0, [R2+URZ+0x70], R3 ;  /* 0x00007003020075a7 */ /* 0x000e6400080011ff */
[----:B-1----:R-:W-:Y:S05]  /*1ff0*/  @!P0 BRA `(.L_x_39) ;  /* 0x0000004800588947 */ /* 0x002fea0003800000 */
.L_x_117:
[----:B------:R-:W2:Y:S01]  /*2000*/  LDS.128 R4, [R4+0x100] ;  /* 0x0001000004047984 */ /* 0x000ea20000000c00 */
[----:B------:R-:W-:Y:S01]  /*2010*/  ISETP.GE.AND P0, PT, R40, 0x1, PT ;  /* 0x000000012800780c */ /* 0x000fe20003f06270 */
[----:B-1----:R-:W-:Y:S01]  /*2020*/  VIADD R2, R2, 0x80 ;  /* 0x0000008002027836 */ /* 0x002fe20000000000 */
[----:B------:R-:W-:Y:S01]  /*2030*/  @!PT LDS RZ, [RZ] ;  /* 0x00000000fffff984 */ /* 0x000fe20000000800 */
[----:B------:R-:W-:Y:S01]  /*2040*/  @!PT LDS RZ, [RZ] ;  /* 0x00000000fffff984 */ /* 0x000fe20000000800 */
[----:B------:R-:W-:Y:S01]  /*2050*/  @!PT LDS RZ, [RZ] ;  /* 0x00000000fffff984 */ /* 0x000fe20000000800 */
[----:B------:R-:W-:Y:S01]  /*2060*/  @!PT LDS RZ, [RZ] ;  /* 0x00000000fffff984 */ /* 0x000fe20000000800 */
[----:B------:R1:W-:Y:S06]  /*2070*/  MEMBAR.ALL.CTA ;  /* 0x0000000000007992 */ /* 0x0003ec0000008000 */
[----:B-1----:R-:W1:Y:S01]  /*2080*/  FENCE.VIEW.ASYNC.S ;  /* 0x00000000000073c6 */ /* 0x002e620000000000 */
[----:B------:R-:W-:-:S04]  /*2090*/  PRMT R2, RZ, 0x654, R2 ;  /* 0x00000654ff027816 */ /* 0x000fc80000000002 */
[----:B-1----:R1:W-:Y:S01]  /*20a0*/  SYNCS.ARRIVE.TRANS64.RED.A1T0 RZ, [R2+URZ], RZ ;  /* 0x000000ff02ff79a7 */ /* 0x0023e200081004ff */
[----:B--2---:R-:W-:-:S13]  /*20b0*/  LOP3.LUT P2, RZ, R6, 0x1, RZ, 0xc0, !PT ;  /* 0x0000000106ff7812 */ /* 0x004fda000784c0ff */
[----:B------:R-:W-:Y:S01]  /*20c0*/  @P2 SHF.R.U32.HI R3, RZ, 0x10, R5 ;  /* 0x00000010ff032819 */ /* 0x000fe20000011605 */
[----:B------:R-:W-:Y:S01]  /*20d0*/  VOTEU.ANY UP0, P2 ;  /* 0x0000000000ff7886 */ /* 0x000fe20001000100 */
[----:B------:R-:W-:Y:S02]  /*20e0*/  @P2 MOV R11, R4 ;  /* 0x00000004000b2202 */ /* 0x000fe40000000f00 */
[----:B------:R-:W-:Y:S02]  /*20f0*/  @P2 R2UR.BROADCAST UR8, R3 ;  /* 0x00000000030822ca */ /* 0x000fe400008e0000 */
[----:B------:R-:W-:-:S11]  /*2100*/  @P2 LOP3.LUT R8, R5, 0xffff, RZ, 0xc0, !PT ;  /* 0x0000ffff05082812 */ /* 0x000fd600078ec0ff */
[----:B------:R-:W-:Y:S01]  /*2110*/  @UP0 UMOV UR36, UR8 ;  /* 0x0000000800240c82 */ /* 0x000fe20008000000 */
[----:B-1----:R-:W-:Y:S05]  /*2120*/  @!P0 BRA `(.L_x_40) ;  /* 0x0000000000b88947 */ /* 0x002fea0003800000 */
[----:B------:R-:W3:Y:S01]  /*2130*/  LDC.64 R4, c[0x0][0xb18] ;  /* 0x0002c600ff047b82 */ /* 0x000ee20000000a00 */
[----:B------:R-:W-:-:S07]  /*2140*/  ISETP.NE.AND P3, PT, R40, 0x1, PT ;  /* 0x000000012800780c */ /* 0x000fce0003f65270 */
[----:B------:R-:W1:Y:S08]  /*2150*/  LDC.64 R6, c[0x0][0xb10] ;  /* 0x0002c400ff067b82 */ /* 0x000e700000000a00 */
[----:B------:R-:W2:Y:S08]  /*2160*/  LDC R18, c[0x0][0xb20] ;  /* 0x0002c800ff127b82 */ /* 0x000eb00000000800 */
[----:B------:R-:W4:Y:S01]  /*2170*/  LDC R20, c[0x0][0xb0c] ;  /* 0x0002c300ff147b82 */ /* 0x000f220000000800 */
[----:B---3--:R-:W-:Y:S01]  /*2180*/  IMAD.HI.U32 R19, R0, R5, RZ ;  /* 0x0000000500137227 */ /* 0x008fe200078e00ff */
[----:B------:R-:W-:-:S03]  /*2190*/  ISETP.NE.AND P0, PT, R4, 0x1, PT ;  /* 0x000000010400780c */ /* 0x000fc60003f05270 */
[----:B------:R-:W-:-:S03]  /*21a0*/  IMAD.HI.U32 R5, R8, R5, RZ ;  /* 0x0000000508057227 */ /* 0x000fc600078e00ff */
[----:B------:R-:W3:Y:S01]  /*21b0*/  LDC.64 R2, c[0x0][0xb28] ;  /* 0x0002ca00ff027b82 */ /* 0x000ee20000000a00 */
[----:B-1----:R-:W-:-:S04]  /*21c0*/  IMAD.HI.U32 R22, R9, R6, RZ ;  /* 0x0000000609167227 */ /* 0x002fc800078e00ff */
[----:B------:R-:W-:Y:S01]  /*21d0*/  IMAD.HI.U32 R24, R11, R6, RZ ;  /* 0x000000060b187227 */ /* 0x000fe200078e00ff */
[----:B------:R-:W-:Y:S02]  /*21e0*/  SHF.R.U32.HI R22, RZ, R7, R22 ;  /* 0x00000007ff167219 */ /* 0x000fe40000011616 */
[-C--:B--2---:R-:W-:Y:S02]  /*21f0*/  SHF.R.U32.HI R19, RZ, R18.reuse, R19 ;  /* 0x00000012ff137219 */ /* 0x084fe40000011613 */
[----:B------:R-:W-:Y:S02]  /*2200*/  SHF.R.U32.HI R5, RZ, R18, R5 ;  /* 0x00000012ff057219 */ /* 0x000fe40000011605 */
[----:B------:R-:W-:Y:S02]  /*2210*/  SEL R19, R0, R19, !P0 ;  /* 0x0000001300137207 */ /* 0x000fe40004000000 */
[----:B------:R-:W-:Y:S02]  /*2220*/  SHF.R.U32.HI R24, RZ, R7, R24 ;  /* 0x00000007ff187219 */ /* 0x000fe40000011618 */
[----:B----4-:R-:W-:-:S02]  /*2230*/  ISETP.NE.AND P1, PT, R20, 0x1, PT ;  /* 0x000000011400780c */ /* 0x010fc40003f25270 */
[----:B------:R-:W-:Y:S02]  /*2240*/  SEL R5, R8, R5, !P0 ;  /* 0x0000000508057207 */ /* 0x000fe40004000000 */
[----:B------:R-:W-:Y:S02]  /*2250*/  SEL R21, R9, R22, !P1 ;  /* 0x0000001609157207 */ /* 0x000fe40004800000 */
[----:B------:R-:W-:Y:S01]  /*2260*/  SEL R7, R11, R24, !P1 ;  /* 0x000000180b077207 */ /* 0x000fe20004800000 */
[----:B---3--:R-:W-:-:S04]  /*2270*/  IMAD.HI.U32 R22, R19, R2, RZ ;  /* 0x0000000213167227 */ /* 0x008fc800078e00ff */
[----:B------:R-:W-:Y:S01]  /*2280*/  IMAD.HI.U32 R6, R21, R2, RZ ;  /* 0x0000000215067227 */ /* 0x000fe200078e00ff */
[----:B------:R-:W-:-:S04]  /*2290*/  @P3 SHF.R.U32.HI R19, RZ, R3, R22 ;  /* 0x00000003ff133219 */ /* 0x000fc80000011616 */
[----:B------:R-:W-:Y:S01]  /*22a0*/  @P3 SHF.R.U32.HI R21, RZ, R3, R6 ;  /* 0x00000003ff153219 */ /* 0x000fe20000011606 */
[----:B------:R-:W-:-:S04]  /*22b0*/  IMAD R19, R40, R19, RZ ;  /* 0x0000001328137224 */ /* 0x000fc800078e02ff */
[----:B------:R-:W-:Y:S01]  /*22c0*/  IMAD R6, R40, R21, RZ ;  /* 0x0000001528067224 */ /* 0x000fe200078e02ff */
[C---:B------:R-:W-:Y:S02]  /*22d0*/  ISETP.GE.AND P0, PT, R5.reuse, R19, PT ;  /* 0x000000130500720c */ /* 0x040fe40003f06270 */
[----:B------:R-:W-:Y:S02]  /*22e0*/  IADD3 R19, PT, PT, -R5, RZ, RZ ;  /* 0x000000ff05137210 */ /* 0x000fe40007ffe1ff */
[----:B------:R-:W-:Y:S01]  /*22f0*/  ISETP.GE.OR P0, PT, R7, R6, P0 ;  /* 0x000000060700720c */ /* 0x000fe20000706670 */
[----:B------:R-:W-:-:S04]  /*2300*/  IMAD.HI.U32 R6, R5, R2, RZ ;  /* 0x0000000205067227 */ /* 0x000fc800078e00ff */
[----:B------:R-:W-:Y:S01]  /*2310*/  IMAD R8, R4, R19, R8 ;  /* 0x0000001304087224 */ /* 0x000fe200078e0208 */
[----:B------:R-:W-:-:S04]  /*2320*/  SHF.R.U32.HI R6, RZ, R3, R6 ;  /* 0x00000003ff067219 */ /* 0x000fc80000011606 */
[----:B------:R-:W-:-:S03]  /*2330*/  SEL R6, R5, R6, !P3 ;  /* 0x0000000605067207 */ /* 0x000fc60005800000 */
[----:B------:R-:W-:-:S04]  /*2340*/  @!P0 IMAD.HI.U32 R18, R7, R2, RZ ;  /* 0x0000000207128227 */ /* 0x000fc800078e00ff */
[----:B------:R-:W-:Y:S01]  /*2350*/  IMAD.MOV R2, RZ, RZ, -R6 ;  /* 0x000000ffff027224 */ /* 0x000fe200078e0a06 */
[----:B------:R-:W-:-:S03]  /*2360*/  @!P0 SHF.R.U32.HI R18, RZ, R3, R18 ;  /* 0x00000003ff128219 */ /* 0x000fc60000011612 */
[----:B------:R-:W-:Y:S01]  /*2370*/  IMAD R2, R40, R2, R5 ;  /* 0x0000000228027224 */ /* 0x000fe200078e0205 */
        /* <DEDUP_REMOVED lines=9> */
.L_x_40:
[----:B------:R-:W1:Y:S02]  /*2410*/  LDCU UR8, c[0x0][0xb30] ;  /* 0x00016600ff0877ac */ /* 0x000e640008000800 */
[----:B-1----:R-:W-:-:S09]  /*2420*/  UISETP.NE.AND UP0, UPT, UR8, 0x1, UPT ;  /* 0x000000010800788c */ /* 0x002fd2000bf05270 */
[----:B------:R-:W-:Y:S05]  /*2430*/  BRA.U UP0, `(.L_x_41) ;  /* 0x0000000100407547 */ /* 0x000fea000b800000 */
[----:B------:R-:W1:Y:S08]  /*2440*/  LDC.64 R4, c[0x0][0xb10] ;  /* 0x0002c400ff047b82 */ /* 0x000e700000000a00 */
[----:B------:R-:W2:Y:S08]  /*2450*/  LDC.64 R2, c[0x0][0xb18] ;  /* 0x0002c600ff027b82 */ /* 0x000eb00000000a00 */
[----:B------:R-:W4:Y:S08]  /*2460*/  LDC R6, c[0x0][0xb20] ;  /* 0x0002c800ff067b82 */ /* 0x000f300000000800 */
[----:B------:R-:W3:Y:S01]  /*2470*/  LDC R18, c[0x0][0xb0c] ;  /* 0x0002c300ff127b82 */ /* 0x000ee20000000800 */
[----:B-1----:R-:W-:-:S05]  /*2480*/  IMAD.HI.U32 R4, R11, R4, RZ ;  /* 0x000000040b047227 */ /* 0x002fca00078e00ff */
[----:B------:R-:W-:Y:S01]  /*2490*/  SHF.R.U32.HI R4, RZ, R5, R4 ;  /* 0x00000005ff047219 */ /* 0x000fe20000011604 */
[----:B--2---:R-:W-:Y:S01]  /*24a0*/  IMAD.HI.U32 R3, R8, R3, RZ ;  /* 0x0000000308037227 */ /* 0x004fe200078e00ff */
[----:B------:R-:W-:-:S04]  /*24b0*/  ISETP.NE.AND P0, PT, R2, 0x1, PT ;  /* 0x000000010200780c */ /* 0x000fc80003f05270 */
[----:B----4-:R-:W-:-:S04]  /*24c0*/  SHF.R.U32.HI R3, RZ, R6, R3 ;  /* 0x00000006ff037219 */ /* 0x010fc80000011603 */
[----:B------:R-:W-:Y:S02]  /*24d0*/  SEL R3, R8, R3, !P0 ;  /* 0x0000000308037207 */ /* 0x000fe40004000000 */
[----:B---3--:R-:W-:-:S04]  /*24e0*/  ISETP.NE.AND P1, PT, R18, 0x1, PT ;  /* 0x000000011200780c */ /* 0x008fc80003f25270 */
[----:B------:R-:W-:-:S05]  /*24f0*/  SEL R4, R11, R4, !P1 ;  /* 0x000000040b047207 */ /* 0x000fca0004800000 */
[----:B------:R-:W-:Y:S02]  /*2500*/  IMAD.IADD R5, R3, 0x1, -R4 ;  /* 0x0000000103057824 */ /* 0x000fe400078e0a04 */
[----:B------:R-:W-:Y:S02]  /*2510*/  IMAD.IADD R3, R4, 0x1, -R3 ;  /* 0x0000000104037824 */ /* 0x000fe400078e0a03 */
[----:B------:R-:W-:Y:S02]  /*2520*/  IMAD R11, R5, R18, R11 ;  /* 0x00000012050b7224 */ /* 0x000fe400078e020b */
[----:B------:R-:W-:-:S07]  /*2530*/  IMAD R8, R3, R2, R8 ;  /* 0x0000000203087224 */ /* 0x000fce00078e0208 */
.L_x_41:
[----:B------:R-:W-:Y:S01]  /*2540*/  VIADD R14, R14, 0x1 ;  /* 0x000000010e0e7836 */ /* 0x000fe20000000000 */
[----:B------:R-:W-:Y:S01]  /*2550*/  PLOP3.LUT P1, PT, PT, PT, PT, 0x80, 0x8 ;  /* 0x000000000008781c */ /* 0x000fe20003f2f070 */
[----:B------:R-:W-:Y:S02]  /*2560*/  IMAD.IADD R93, R11, 0x1, R92 ;  /* 0x000000010b5d7824 */ /* 0x000fe400078e025c */
[----:B------:R-:W-:Y:S01]  /*2570*/  IMAD.IADD R94, R8, 0x1, R81 ;  /* 0x00000001085e7824 */ /* 0x000fe200078e0251 */
[----:B------:R-:W-:-:S04]  /*2580*/  ISETP.NE.AND P0, PT, R14, 0x2, PT ;  /* 0x000000020e00780c */ /* 0x000fc80003f05270 */
[----:B------:R-:W-:Y:S02]  /*2590*/  SEL R2, RZ, 0x1, P0 ;  /* 0x00000001ff027807 */ /* 0x000fe40000000000 */
[----:B------:R-:W-:Y:S02]  /*25a0*/  SEL R14, R14, RZ, P0 ;  /* 0x000000ff0e0e7207 */ /* 0x000fe40000000000 */
[----:B------:R-:W-:Y:S01]  /*25b0*/  LOP3.LUT R13, R13, R2, RZ, 0x3c, !PT ;  /* 0x000000020d0d7212 */ /* 0x000fe200078e3cff */
[----:B------:R-:W-:Y:S06]  /*25c0*/  @P2 BRA `(.L_x_42) ;  /* 0xfffffff000582947 */ /* 0x000fec000383ffff */
[----:B------:R-:W-:Y:S01]  /*25d0*/  UIADD3 UR4, UPT, UPT, UR4, 0x28, URZ ;  /* 0x0000002804047890 */ /* 0x000fe2000fffe0ff */
[----:B------:R-:W-:-:S03]  /*25e0*/  SHF.L.U32 R3, R15, 0x1f, RZ ;  /* 0x0000001f0f037819 */ /* 0x000fc600000006ff */
[----:B------:R-:W-:-:S09]  /*25f0*/  ULEA UR5, UR13, UR4, 0x3 ;  /* 0x000000040d057291 */ /* 0x000fd2000f8e18ff */
[----:B------:R-:W1:Y:S02]  /*2600*/  SYNCS.PHASECHK.TRANS64.TRYWAIT P0, [UR5], R3 ;  /* 0x00000003ff0075a7 */ /* 0x000e640008001105 */
[----:B-1----:R-:W-:Y:S05]  /*2610*/  @!P0 BRA `(.L_x_43) ;  /* 0x0000004000e48947 */ /* 0x002fea0003800000 */
.L_x_119:
[----:B------:R-:W-:-:S04]  /*2620*/  UIADD3 UR6, UPT, UPT, UR13, 0x1, URZ ;  /* 0x000000010d067890 */ /* 0x000fc8000fffe0ff */
[----:B------:R-:W-:-:S04]  /*2630*/  UISETP.NE.AND UP0, UPT, UR6, 0x5, UPT ;  /* 0x000000050600788c */ /* 0x000fc8000bf05270 */
[----:B------:R-:W-:Y:S02]  /*2640*/  USEL UR7, URZ, 0x1, UP0 ;  /* 0x00000001ff077887 */ /* 0x000fe40008000000 */
[----:B------:R-:W-:-:S04]  /*2650*/  USEL UR6, UR6, URZ, UP0 ;  /* 0x000000ff06067287 */ /* 0x000fc80008000000 */
[----:B------:R-:W-:Y:S01]  /*2660*/  ULEA UR5, UR6, UR4, 0x3 ;  /* 0x0000000406057291 */ /* 0x000fe2000f8e18ff */
[----:B------:R-:W-:-:S04]  /*2670*/  LOP3.LUT R2, R15, UR7, RZ, 0x3c, !PT ;  /* 0x000000070f027c12 */ /* 0x000fc8000f8e3cff */
[----:B-1----:R-:W-:-:S04]  /*2680*/  SHF.L.U32 R3, R2, 0x1f, RZ ;  /* 0x0000001f02037819 */ /* 0x002fc800000006ff */
[----:B------:R-:W1:Y:S02]  /*2690*/  SYNCS.PHASECHK.TRANS64.TRYWAIT P0, [UR5], R3 ;  /* 0x00000003ff0075a7 */ /* 0x000e640008001105 */
[----:B-1----:R-:W-:Y:S05]  /*26a0*/  @!P0 BRA `(.L_x_44) ;  /* 0x0000004000d88947 */ /* 0x002fea0003800000 */
.L_x_121:
        /* <DEDUP_REMOVED lines=9> */
.L_x_123:
        /* <DEDUP_REMOVED lines=9> */
.L_x_125:
[----:B------:R-:W-:-:S04]  /*27d0*/  UIADD3 UR6, UPT, UPT, UR6, 0x1, URZ ;  /* 0x0000000106067890 */ /* 0x000fc8000fffe0ff */
[----:B------:R-:W-:-:S04]  /*27e0*/  UISETP.NE.AND UP0, UPT, UR6, 0x5, UPT ;  /* 0x000000050600788c */ /* 0x000fc8000bf05270 */
[----:B------:R-:W-:Y:S02]  /*27f0*/  USEL UR5, URZ, 0x1, UP0 ;  /* 0x00000001ff057887 */ /* 0x000fe40008000000 */
[----:B------:R-:W-:-:S04]  /*2800*/  USEL UR6, UR6, URZ, UP0 ;  /* 0x000000ff06067287 */ /* 0x000fc80008000000 */
[----:B------:R-:W-:Y:S01]  /*2810*/  ULEA UR6, UR6, UR4, 0x3 ;  /* 0x0000000406067291 */ /* 0x000fe2000f8e18ff */
[----:B-1----:R-:W-:-:S04]  /*2820*/  LOP3.LUT R3, R2, UR5, RZ, 0x3c, !PT ;  /* 0x0000000502037c12 */ /* 0x002fc8000f8e3cff */
[----:B------:R-:W-:Y:S01]  /*2830*/  SHF.L.U32 R3, R3, 0x1f, RZ ;  /* 0x0000001f03037819 */ /* 0x000fe200000006ff */
[----:B---3--:R-:W-:-:S07]  /*2840*/  IMAD.U32 R0, RZ, RZ, UR6 ;  /* 0x00000006ff007e24 */ /* 0x008fce000f8e00ff */
.L_x_47:
[----:B-1----:R1:W2:Y:S02]  /*2850*/  SYNCS.PHASECHK.TRANS64.TRYWAIT P0, [R0+URZ], R3 ;  /* 0x00000003000075a7 */ /* 0x0022a400080011ff */
[----:B--2---:R-:W-:Y:S05]  /*2860*/  @!P0 NANOSLEEP.SYNCS 0x989680 ;  /* 0x009896800000895d */ /* 0x004fea0003900000 */
[----:B------:R-:W2:Y:S02]  /*2870*/  @!P0 SYNCS.PHASECHK.TRANS64 P0, [R0+URZ], R3 ;  /* 0x00000003000085a7 */ /* 0x000ea400080010ff */
[----:B--2---:R-:W-:Y:S05]  /*2880*/  @P0 EXIT ;  /* 0x000000000000094d */ /* 0x004fea0003800000 */
[----:B------:R-:W-:Y:S05]  /*2890*/  BRA `(.L_x_47) ;  /* 0xfffffffc00ec7947 */ /* 0x000fea000383ffff */
.L_x_22:
[----:B------:R-:W-:-:S04]  /*28a0*/  UISETP.NE.AND UP1, UPT, UR37, URZ, UPT ;  /* 0x000000ff2500728c */ /* 0x000fc8000bf25270 */
[----:B------:R-:W-:-:S09]  /*28b0*/  UISETP.NE.OR UP1, UPT, UR10, 0x1, UP1 ;  /* 0x000000010a00788c */ /* 0x000fd20008f25670 */
[----:B------:R-:W-:Y:S05]  /*28c0*/  BRA.U UP1, `(.L_x_48) ;  /* 0x00000005014c7547 */ /* 0x000fea000b800000 */
[----:B------:R-:W-:Y:S01]  /*28d0*/  HFMA2 R11, -RZ, RZ, 0, 0 ;  /* 0x00000000ff0b7431 */ /* 0x000fe200000001ff */
[----:B------:R-:W-:Y:S01]  /*28e0*/  ISETP.GE.U32.AND P2, PT, R10, 0x2, PT ;  /* 0x000000020a00780c */ /* 0x000fe20003f46070 */
[----:B------:R-:W-:Y:S01]  /*28f0*/  IMAD.MOV.U32 R12, RZ, RZ, 0x1 ;  /* 0x00000001ff0c7424 */ /* 0x000fe200078e00ff */
[----:B------:R-:W-:Y:S01]  /*2900*/  CS2R R8, SRZ ;  /* 0x0000000000087805 */ /* 0x000fe2000001ff00 */
[----:B------:R-:W-:Y:S01]  /*2910*/  IMAD.MOV.U32 R3, RZ, RZ, RZ ;  /* 0x000000ffff037224 */ /* 0x000fe200078e00ff */
[----:B------:R-:W-:Y:S01]  /*2920*/  UMOV UR4, 0x400 ;  /* 0x0000040000047882 */ /* 0x000fe20000000000 */
[----:B------:R-:W-:Y:S01]  /*2930*/  UMOV UR6, URZ ;  /* 0x000000ff00067c82 */ /* 0x000fe20008000000 */
[----:B------:R-:W-:-:S12]  /*2940*/  ULEA UR37, UR37, UR4, 0x18 ;  /* 0x0000000425257291 */ /* 0x000fd8000f8ec0ff */
.L_x_52:
[----:B------:R-:W-:Y:S02]  /*2950*/  LEA R0, R3, UR37, 0x3 ;  /* 0x0000002503007c11 */ /* 0x000fe4000f8e18ff */
[----:B------:R-:W-:-:S03]  /*2960*/  SHF.L.U32 R5, R8, 0x1f, RZ ;  /* 0x0000001f08057819 */ /* 0x000fc600000006ff */
[----:B------:R-:W-:Y:S01]  /*2970*/  VIADD R4, R0, 0xe0 ;  /* 0x000000e000047836 */ /* 0x000fe20000000000 */
[----:B------:R-:W1:Y:S02]  /*2980*/  SYNCS.PHASECHK.TRANS64.TRYWAIT P0, [R0+URZ+0xd0], R5 ;  /* 0x0000d005000075a7 */ /* 0x000e6400080011ff */
[----:B-1----:R-:W-:Y:S05]  /*2990*/  @!P0 BRA `(.L_x_49) ;  /* 0x0000004000648947 */ /* 0x002fea0003800000 */
.L_x_126:
[----:B------:R-:W-:Y:S01]  /*29a0*/  ULEA UR5, UR6, UR37, 0x3 ;  /* 0x0000002506057291 */ /* 0x000fe2000f8e18ff */
[----:B------:R-:W-:Y:S01]  /*29b0*/  PRMT R4, RZ, 0x654, R4 ;  /* 0x00000654ff047816 */ /* 0x000fe20000000004 */
[----:B-1----:R-:W-:Y:S01]  /*29c0*/  @!P2 IMAD.MOV.U32 R5, RZ, RZ, 0x10 ;  /* 0x00000010ff05a424 */ /* 0x002fe200078e00ff */
[----:B------:R-:W-:Y:S01]  /*29d0*/  SHF.L.U32 R7, R12, 0x1f, RZ ;  /* 0x0000001f0c077819 */ /* 0x000fe200000006ff */
[----:B------:R-:W-:Y:S01]  /*29e0*/  UIADD3 UR4, UPT, UPT, UR5, 0x70, URZ ;  /* 0x0000007005047890 */ /* 0x000fe2000fffe0ff */
[----:B------:R1:W-:Y:S05]  /*29f0*/  SYNCS.ARRIVE.TRANS64.RED.A1T0 RZ, [R4+URZ], RZ ;  /* 0x000000ff04ff79a7 */ /* 0x0003ea00081004ff */
[----:B------:R-:W-:Y:S01]  /*2a00*/  IMAD.U32 R13, RZ, RZ, UR4 ;  /* 0x00000004ff0d7e24 */ /* 0x000fe2000f8e00ff */
[----:B------:R-:W2:Y:S04]  /*2a10*/  SYNCS.PHASECHK.TRANS64.TRYWAIT P0, [UR5+0x80], R7 ;  /* 0x00008007ff0075a7 */ /* 0x000ea80008001105 */
[----:B------:R-:W-:Y:S01]  /*2a20*/  PRMT R13, R10, 0x654, R13 ;  /* 0x000006540a0d7816 */ /* 0x000fe2000000000d */
[----:B-12---:R-:W-:Y:S06]  /*2a30*/  @!P0 BRA `(.L_x_50) ;  /* 0x0000004000508947 */ /* 0x006fec0003800000 */
.L_x_128:
[----:B------:R-:W-:Y:S01]  /*2a40*/  ULEA UR4, UR6, UR37, 0x4 ;  /* 0x0000002506047291 */ /* 0x000fe2000f8e20ff */
[----:B------:R-:W-:Y:S01]  /*2a50*/  SEL R2, R13, R2, !P2 ;  /* 0x000000020d027207 */ /* 0x000fe20005000000 */
[----:B------:R-:W-:Y:S01]  /*2a60*/  UIADD3 UR5, UPT, UPT, UR5, 0x70, URZ ;  /* 0x0000007005057890 */ /* 0x000fe2000fffe0ff */
[----:B-1----:R-:W-:Y:S01]  /*2a70*/  LEA R0, R11, UR37, 0x3 ;  /* 0x000000250b007c11 */ /* 0x002fe2000f8e18ff */
[----:B------:R-:W-:Y:S01]  /*2a80*/  UIADD3 UR4, UPT, UPT, UR4, 0x100, URZ ;  /* 0x0000010004047890 */ /* 0x000fe2000fffe0ff */
[----:B------:R1:W-:Y:S01]  /*2a90*/  @!P2 SYNCS.ARRIVE.TRANS64.RED RZ, [R2+URZ], R5 ;  /* 0x0000000502ffa9a7 */ /* 0x0003e200080004ff */
[----:B------:R-:W-:Y:S01]  /*2aa0*/  UIADD3 UR6, UPT, UPT, UR6, 0x1, URZ ;  /* 0x0000000106067890 */ /* 0x000fe2000fffe0ff */
[----:B------:R-:W-:-:S03]  /*2ab0*/  VIADD R3, R3, 0x1 ;  /* 0x0000000103037836 */ /* 0x000fc60000000000 */
[----:B------:R-:W-:Y:S02]  /*2ac0*/  UISETP.NE.AND UP0, UPT, UR6, 0x2, UPT ;  /* 0x000000020600788c */ /* 0x000fe4000bf05270 */
[----:B------:R-:W-:Y:S01]  /*2ad0*/  ISETP.NE.AND P0, PT, R3, 0x2, PT ;  /* 0x000000020300780c */ /* 0x000fe20003f05270 */
[----:B------:R-:W-:Y:S06]  /*2ae0*/  UGETNEXTWORKID.BROADCAST [UR4], [UR5] ;  /* 0x00000000040073ca */ /* 0x000fec0008000100 */
[----:B------:R-:W-:Y:S02]  /*2af0*/  USEL UR4, URZ, 0x1, UP0 ;  /* 0x00000001ff047887 */ /* 0x000fe40008000000 */
[----:B------:R-:W-:-:S04]  /*2b00*/  USEL UR6, UR6, URZ, UP0 ;  /* 0x000000ff06067287 */ /* 0x000fc80008000000 */
[----:B------:R-:W-:Y:S02]  /*2b10*/  LOP3.LUT R12, R12, UR4, RZ, 0x3c, !PT ;  /* 0x000000040c0c7c12 */ /* 0x000fe4000f8e3cff */
[----:B-1----:R-:W-:-:S04]  /*2b20*/  SHF.L.U32 R5, R9, 0x1f, RZ ;  /* 0x0000001f09057819 */ /* 0x002fc800000006ff */
[----:B------:R-:W1:Y:S02]  /*2b30*/  SYNCS.PHASECHK.TRANS64.TRYWAIT P1, [R0+URZ+0x70], R5 ;  /* 0x00007005000075a7 */ /* 0x000e6400080211ff */
[----:B-1----:R-:W-:Y:S05]  /*2b40*/  @!P1 BRA `(.L_x_51) ;  /* 0x0000004000249947 */ /* 0x002fea0003800000 */
.L_x_129:
[----:B------:R-:W-:Y:S01]  /*2b50*/  LEA R4, R11, UR37, 0x4 ;  /* 0x000000250b047c11 */ /* 0x000fe2000f8e20ff */
[----:B-1----:R-:W-:Y:S01]  /*2b60*/  VIADD R0, R0, 0x80 ;  /* 0x0000008000007836 */ /* 0x002fe20000000000 */
[----:B------:R-:W-:Y:S01]  /*2b70*/  SEL R3, R3, RZ, P0 ;  /* 0x000000ff03037207 */ /* 0x000fe20000000000 */
[----:B------:R-:W-:-:S03]  /*2b80*/  VIADD R11, R11, 0x1 ;  /* 0x000000010b0b7836 */ /* 0x000fc60000000000 */
[----:B------:R-:W1:Y:S01]  /*2b90*/  LDS.128 R4, [R4+0x100] ;  /* 0x0001000004047984 */ /* 0x000e620000000c00 */
[----:B------:R-:W-:Y:S02]  /*2ba0*/  PRMT R0, RZ, 0x654, R0 ;  /* 0x00000654ff007816 */ /* 0x000fe40000000000 */
[C---:B------:R-:W-:Y:S01]  /*2bb0*/  ISETP.NE.AND P1, PT, R11.reuse, 0x2, PT ;  /* 0x000000020b00780c */ /* 0x040fe20003f25270 */
[----:B------:R-:W-:Y:S01]  /*2bc0*/  @!PT LDS RZ, [RZ] ;  /* 0x00000000fffff984 */ /* 0x000fe20000000800 */
[----:B------:R-:W-:Y:S01]  /*2bd0*/  @!PT LDS RZ, [RZ] ;  /* 0x00000000fffff984 */ /* 0x000fe20000000800 */
[----:B------:R-:W-:Y:S01]  /*2be0*/  @!PT LDS RZ, [RZ] ;  /* 0x00000000fffff984 */ /* 0x000fe20000000800 */
[----:B------:R-:W-:Y:S01]  /*2bf0*/  @!PT LDS RZ, [RZ] ;  /* 0x00000000fffff984 */ /* 0x000fe20000000800 */
[----:B------:R2:W-:Y:S06]  /*2c00*/  MEMBAR.ALL.CTA ;  /* 0x0000000000007992 */ /* 0x0005ec0000008000 */
[----:B--2---:R-:W2:Y:S01]  /*2c10*/  FENCE.VIEW.ASYNC.S ;  /* 0x00000000000073c6 */ /* 0x004ea20000000000 */
[----:B------:R-:W-:Y:S01]  /*2c20*/  SEL R11, R11, RZ, P1 ;  /* 0x000000ff0b0b7207 */ /* 0x000fe20000800000 */
[----:B--2---:R2:W-:Y:S01]  /*2c30*/  SYNCS.ARRIVE.TRANS64.RED.A1T0 RZ, [R0+URZ], RZ ;  /* 0x000000ff00ff79a7 */ /* 0x0045e200081004ff */
[----:B-1----:R-:W-:-:S02]  /*2c40*/  LOP3.LUT P3, RZ, R6, 0x1, RZ, 0xc0, !PT ;  /* 0x0000000106ff7812 */ /* 0x002fc4000786c0ff */
[----:B------:R-:W-:-:S04]  /*2c50*/  SEL R5, RZ, 0x1, P0 ;  /* 0x00000001ff057807 */ /* 0x000fc80000000000 */
[----:B------:R-:W-:Y:S02]  /*2c60*/  LOP3.LUT R8, R8, R5, RZ, 0x3c, !PT ;  /* 0x0000000508087212 */ /* 0x000fe400078e3cff */
[----:B--2---:R-:W-:-:S04]  /*2c70*/  SEL R0, RZ, 0x1, P1 ;  /* 0x00000001ff007807 */ /* 0x004fc80000800000 */
[----:B------:R-:W-:Y:S01]  /*2c80*/  LOP3.LUT R9, R9, R0, RZ, 0x3c, !PT ;  /* 0x0000000009097212 */ /* 0x000fe200078e3cff */
[----:B------:R-:W-:Y:S06]  /*2c90*/  @P3 BRA `(.L_x_52) ;  /* 0xfffffffc002c3947 */ /* 0x000fec000383ffff */
[----:B------:R-:W-:Y:S01]  /*2ca0*/  ULEA UR5, UR6, UR37, 0x3 ;  /* 0x0000002506057291 */ /* 0x000fe2000f8e18ff */
[----:B------:R-:W-:-:S08]  /*2cb0*/  SHF.L.U32 R3, R12, 0x1f, RZ ;  /* 0x0000001f0c037819 */ /* 0x000fd000000006ff */
[----:B------:R-:W1:Y:S02]  /*2cc0*/  SYNCS.PHASECHK.TRANS64 P0, [UR5+0x80], R3 ;  /* 0x00008003ff0075a7 */ /* 0x000e640008001005 */
[----:B-1----:R-:W-:Y:S05]  /*2cd0*/  @P0 BRA `(.L_x_53) ;  /* 0x0000000000080947 */ /* 0x002fea0003800000 */
[----:B------:R-:W1:Y:S02]  /*2ce0*/  SYNCS.PHASECHK.TRANS64.TRYWAIT P0, [UR5+0x80], R3 ;  /* 0x00008003ff0075a7 */ /* 0x000e640008001105 */
[----:B-1----:R-:W-:Y:S05]  /*2cf0*/  @!P0 BRA `(.L_x_54) ;  /* 0x0000003c00cc8947 */ /* 0x002fea0003800000 */
.L_x_53:
[----:B------:R-:W-:-:S04]  /*2d00*/  UIADD3 UR4, UPT, UPT, UR6, 0x1, URZ ;  /* 0x0000000106047890 */ /* 0x000fc8000fffe0ff */
[----:B------:R-:W-:-:S04]  /*2d10*/  UISETP.NE.AND UP0, UPT, UR4, 0x2, UPT ;  /* 0x000000020400788c */ /* 0x000fc8000bf05270 */
[----:B------:R-:W-:Y:S02]  /*2d20*/  USEL UR7, URZ, 0x1, UP0 ;  /* 0x00000001ff077887 */ /* 0x000fe40008000000 */
[----:B------:R-:W-:-:S04]  /*2d30*/  USEL UR4, UR4, URZ, UP0 ;  /* 0x000000ff04047287 */ /* 0x000fc80008000000 */
[----:B------:R-:W-:Y:S01]  /*2d40*/  ULEA UR4, UR4, UR37, 0x3 ;  /* 0x0000002504047291 */ /* 0x000fe2000f8e18ff */
[----:B-1----:R-:W-:-:S04]  /*2d50*/  LOP3.LUT R3, R12, UR7, RZ, 0x3c, !PT ;  /* 0x000000070c037c12 */ /* 0x002fc8000f8e3cff */
[----:B------:R-:W-:-:S04]  /*2d60*/  SHF.L.U32 R0, R3, 0x1f, RZ ;  /* 0x0000001f03007819 */ /* 0x000fc800000006ff */
[----:B------:R-:W1:Y:S02]  /*2d70*/  SYNCS.PHASECHK.TRANS64 P0, [UR4+0x80], R0 ;  /* 0x00008000ff0075a7 */ /* 0x000e640008001004 */
[----:B-1----:R-:W-:Y:S05]  /*2d80*/  @P0 EXIT ;  /* 0x000000000000094d */ /* 0x002fea0003800000 */
[----:B------:R-:W-:Y:S02]  /*2d90*/  SHF.L.U32 R3, R3, 0x1f, RZ ;  /* 0x0000001f03037819 */ /* 0x000fe400000006ff */
[----:B------:R-:W-:-:S07]  /*2da0*/  MOV R0, UR4 ;  /* 0x0000000400007c02 */ /* 0x000fce0008000f00 */
.L_x_55:
[----:B-1----:R1:W2:Y:S02]  /*2db0*/  SYNCS.PHASECHK.TRANS64.TRYWAIT P0, [R0+URZ+0x80], R3 ;  /* 0x00008003000075a7 */ /* 0x0022a400080011ff */
[----:B--2---:R-:W-:Y:S05]  /*2dc0*/  @!P0 NANOSLEEP.SYNCS 0x989680 ;  /* 0x009896800000895d */ /* 0x004fea0003900000 */
[----:B------:R-:W2:Y:S02]  /*2dd0*/  @!P0 SYNCS.PHASECHK.TRANS64 P0, [R0+URZ+0x80], R3 ;  /* 0x00008003000085a7 */ /* 0x000ea400080010ff */
[----:B--2---:R-:W-:Y:S05]  /*2de0*/  @P0 EXIT ;  /* 0x000000000000094d */ /* 0x004fea0003800000 */
[----:B------:R-:W-:Y:S05]  /*2df0*/  BRA `(.L_x_55) ;  /* 0xfffffffc00ec7947 */ /* 0x000fea000383ffff */
.L_x_48:
[----:B------:R-:W-:Y:S05]  /*2e00*/  BRA.U UP4, `(.L_x_56) ;  /* 0x0000001104a07547 */ /* 0x000fea000b800000 */
[----:B------:R-:W-:Y:S01]  /*2e10*/  UMOV UR6, 0x40 ;  /* 0x0000004000067882 */ /* 0x000fe20000000000 */
[----:B------:R-:W-:Y:S01]  /*2e20*/  NOP ;  /* 0x0000000000007918 */ /* 0x000fe20000000000 */
[----:B------:R-:W-:Y:S01]  /*2e30*/  ULEA UR6, UR37, UR6, 0x18 ;  /* 0x0000000625067291 */ /* 0x000fe2000f8ec0ff */
[----:B------:R-:W-:Y:S02]  /*2e40*/  UMOV UR7, 0x400 ;  /* 0x0000040000077882 */ /* 0x000fe40000000000 */
[----:B------:R-:W-:-:S06]  /*2e50*/  ULEA UR37, UR37, UR7, 0x18 ;  /* 0x0000000725257291 */ /* 0x000fcc000f8ec0ff */
[----:B------:R-:W1:Y:S02]  /*2e60*/  LDS.U8 R2, [UR6+0x1c] ;  /* 0x00001c06ff027984 */ /* 0x000e640008000000 */
[----:B-1----:R-:W-:-:S13]  /*2e70*/  ISETP.NE.AND P0, PT, R2, RZ, PT ;  /* 0x000000ff0200720c */ /* 0x002fda0003f05270 */
[----:B------:R-:W-:Y:S05]  /*2e80*/  @P0 BRA `(.L_x_57) ;  /* 0x0000000400080947 */ /* 0x000fea0003800000 */
[----:B------:R-:W-:Y:S02]  /*2e90*/  UISETP.NE.U32.AND UP0, UPT, UR5, 0x1, UPT ;  /* 0x000000010500788c */ /* 0x000fe4000bf05070 */
[----:B------:R-:W-:-:S07]  /*2ea0*/  UIADD3 UR8, UPT, UPT, UR6, 0x8, URZ ;  /* 0x0000000806087890 */ /* 0x000fce000fffe0ff */
[----:B------:R-:W-:Y:S05]  /*2eb0*/  BRA.U !UP0, `(.L_x_58) ;  /* 0x00000001089c7547 */ /* 0x000fea000b800000 */
[----:B------:R-:W-:Y:S01]  /*2ec0*/  ELECT P0, URZ, PT ;  /* 0x0000000000ff782f */ /* 0x000fe20003800000 */
[----:B------:R-:W-:-:S12]  /*2ed0*/  BSSY B0, `(.L_x_58) ;  /* 0x0000025000007945 */ /* 0x000fd80003800000 */
[----:B------:R-:W-:Y:S05]  /*2ee0*/  @!P0 BRA `(.L_x_59) ;  /* 0x00000000008c8947 */ /* 0x000fea0003800000 */
[----:B------:R-:W-:-:S05]  /*2ef0*/  UMOV UR7, 0x10 ;  /* 0x0000001000077882 */ /* 0x000fca0000000000 */
[----:B------:R-:W-:Y:S04]  /*2f00*/  DEPBAR.LE SB1, 0x36 ;  /* 0x00009d800000791a */ /* 0x000fe80000000000 */
[----:B------:R-:W1:Y:S02]  /*2f10*/  UTCATOMSWS.2CTA.FIND_AND_SET.ALIGN UP1, UR7, UR7 ;  /* 0x00000007000775e3 */ /* 0x000e640008220800 */
[----:B-1----:R-:W-:Y:S01]  /*2f20*/  MOV R11, UR7 ;  /* 0x00000007000b7c02 */ /* 0x002fe20008000f00 */
[----:B------:R-:W-:Y:S06]  /*2f30*/  BRA.U UP1, `(.L_x_60) ;  /* 0x0000000101187547 */ /* 0x000fec000b800000 */
.L_x_61:
[----:B------:R-:W-:Y:S05]  /*2f40*/  NANOSLEEP 0x64 ;  /* 0x000000640000795d */ /* 0x000fea0003800000 */
[----:B------:R-:W-:-:S05]  /*2f50*/  UMOV UR7, 0x10 ;  /* 0x0000001000077882 */ /* 0x000fca0000000000 */
[----:B------:R-:W-:Y:S04]  /*2f60*/  DEPBAR.LE SB1, 0x36 ;  /* 0x00009d800000791a */ /* 0x000fe80000000000 */
[----:B------:R-:W1:Y:S02]  /*2f70*/  UTCATOMSWS.2CTA.FIND_AND_SET.ALIGN UP1, UR7, UR7 ;  /* 0x00000007000775e3 */ /* 0x000e640008220800 */
[----:B-1----:R-:W-:Y:S01]  /*2f80*/  MOV R11, UR7 ;  /* 0x00000007000b7c02 */ /* 0x002fe20008000f00 */
[----:B------:R-:W-:Y:S05]  /*2f90*/  BRA.U !UP1, `(.L_x_61) ;  /* 0xfffffffd09e87547 */ /* 0x000fea000b83ffff */
.L_x_60:
[----:B------:R-:W1:Y:S01]  /*2fa0*/  LDS R5, [UR6+0x10] ;  /* 0x00001006ff057984 */ /* 0x000e620008000800 */
[----:B------:R-:W-:Y:S01]  /*2fb0*/  IMAD.U32 R3, RZ, RZ, UR37 ;  /* 0x00000025ff037e24 */ /* 0x000fe2000f8e00ff */
[----:B------:R-:W-:-:S03]  /*2fc0*/  MOV R2, UR4 ;  /* 0x0000000400027c02 */ /* 0x000fc60008000f00 */
[----:B------:R-:W-:Y:S01]  /*2fd0*/  VIADD R3, R3, 0x120 ;  /* 0x0000012003037836 */ /* 0x000fe20000000000 */
[----:B-1----:R-:W-:-:S04]  /*2fe0*/  SHF.L.U32 R5, R5, 0x1f, RZ ;  /* 0x0000001f05057819 */ /* 0x002fc800000006ff */
[----:B------:R-:W1:Y:S02]  /*2ff0*/  SYNCS.PHASECHK.TRANS64.TRYWAIT P0, [UR6+0x8], R5 ;  /* 0x00000805ff0075a7 */ /* 0x000e640008001106 */
[----:B-1----:R-:W-:Y:S05]  /*3000*/  @P0 BRA `(.L_x_62) ;  /* 0x0000000000080947 */ /* 0x002fea0003800000 */
[----:B------:R-:W1:Y:S02]  /*3010*/  SYNCS.PHASECHK.TRANS64.TRYWAIT P0, [UR6+0x8], R5 ;  /* 0x00000805ff0075a7 */ /* 0x000e640008001106 */
[----:B-1----:R-:W-:Y:S05]  /*3020*/  @!P0 BRA `(.L_x_63) ;  /* 0x0000003c00188947 */ /* 0x002fea0003800000 */
.L_x_62:
[----:B-1----:R-:W-:Y:S01]  /*3030*/  HFMA2 R4, -RZ, RZ, 0, 5.9604644775390625e-08 ;  /* 0x00000001ff047431 */ /* 0x002fe200000001ff */
[----:B------:R-:W-:Y:S01]  /*3040*/  UPRMT UR7, UR4, 0x654, UR8 ;  /* 0x0000065404077896 */ /* 0x000fe20008000008 */
[----:B------:R-:W-:Y:S01]  /*3050*/  IMAD.MOV.U32 R6, RZ, RZ, 0xffff ;  /* 0x0000ffffff067424 */ /* 0x000fe200078e00ff */
[----:B------:R-:W-:Y:S01]  /*3060*/  PRMT R2, R2, 0x654, R3 ;  /* 0x0000065402027816 */ /* 0x000fe20000000003 */
[----:B------:R-:W-:Y:S02]  /*3070*/  IMAD.MOV.U32 R5, RZ, RZ, 0x4 ;  /* 0x00000004ff057424 */ /* 0x000fe400078e00ff */
[----:B------:R-:W-:Y:S01]  /*3080*/  IMAD.SHL.U32 R9, R11, 0x20, RZ ;  /* 0x000000200b097824 */ /* 0x000fe200078e00ff */
[----:B------:R-:W-:Y:S02]  /*3090*/  MOV R3, UR7 ;  /* 0x0000000700037c02 */ /* 0x000fe40008000f00 */
[-C--:B------:R-:W-:Y:S01]  /*30a0*/  SHF.L.U32 R7, R6, R11.reuse, RZ ;  /* 0x0000000b06077219 */ /* 0x080fe200000006ff */
[----:B------:R1:W-:Y:S01]  /*30b0*/  SYNCS.ARRIVE.TRANS64.RED RZ, [UR7], R5 ;  /* 0x00000005ffff79a7 */ /* 0x0003e20008000407 */
[----:B------:R-:W-:Y:S01]  /*30c0*/  SHF.L.U32 R6, R4, R11, RZ ;  /* 0x0000000b04067219 */ /* 0x000fe200000006ff */
[----:B------:R1:W-:Y:S04]  /*30d0*/  STS [UR37+0x120], R9 ;  /* 0x00012009ff007988 */ /* 0x0003e80008000825 */
[----:B------:R1:W-:Y:S04]  /*30e0*/  STAS [R2.64], R11 ;  /* 0x0000000b02007dbd */ /* 0x0003e8000c0008ff */
[----:B------:R1:W-:Y:S04]  /*30f0*/  ATOMS.OR RZ, [UR6+0x14], R7 ;  /* 0x00001407ffff798c */ /* 0x0003e8000b000006 */
[----:B------:R1:W-:Y:S04]  /*3100*/  ATOMS.OR RZ, [UR6+0x18], R6 ;  /* 0x00001806ffff798c */ /* 0x0003e8000b000006 */
[----:B------:R1:W-:Y:S02]  /*3110*/  ATOMS.XOR RZ, [UR6+0x10], R4 ;  /* 0x00001004ffff798c */ /* 0x0003e4000b800006 */
.L_x_59:
[----:B------:R-:W-:Y:S05]  /*3120*/  BSYNC B0 ;  /* 0x0000000000007941 */ /* 0x000fea0003800000 */
.L_x_58:
[----:B------:R-:W-:Y:S05]  /*3130*/  BRA.U UP0, `(.L_x_64) ;  /* 0x00000001006c7547 */ /* 0x000fea000b800000 */
[----:B------:R-:W-:-:S03]  /*3140*/  UMOV UR7, 0xffffffff ;  /* 0xffffffff00077882 */ /* 0x000fc60000000000 */
[----:B------:R-:W-:Y:S05]  /*3150*/  BRA.DIV UR7, `(.L_x_65) ;  /* 0x0000003a07e47947 */ /* 0x000fea000b800000 */
[----:B------:R-:W-:-:S13]  /*3160*/  ELECT P6, URZ, PT ;  /* 0x0000000000ff782f */ /* 0x000fda00038c0000 */
.L_x_133:
[----:B------:R-:W-:Y:S05]  /*3170*/  @!P6 BRA `(.L_x_64) ;  /* 0x00000000005ce947 */ /* 0x000fea0003800000 */
[----:B-1----:R-:W1:Y:S02]  /*3180*/  LDS R3, [UR6+0x10] ;  /* 0x00001006ff037984 */ /* 0x002e640008000800 */
[----:B-1----:R-:W-:-:S04]  /*3190*/  SHF.L.U32 R3, R3, 0x1f, RZ ;  /* 0x0000001f03037819 */ /* 0x002fc800000006ff */
[----:B------:R-:W1:Y:S02]  /*31a0*/  SYNCS.PHASECHK.TRANS64.TRYWAIT P0, [UR6+0x8], R3 ;  /* 0x00000803ff0075a7 */ /* 0x000e640008001106 */
[----:B-1----:R-:W-:Y:S05]  /*31b0*/  @P0 BRA `(.L_x_66) ;  /* 0x0000000000080947 */ /* 0x002fea0003800000 */
[----:B------:R-:W1:Y:S02]  /*31c0*/  SYNCS.PHASECHK.TRANS64.TRYWAIT P0, [UR6+0x8], R3 ;  /* 0x00000803ff0075a7 */ /* 0x000e640008001106 */
[----:B-1----:R-:W-:Y:S05]  /*31d0*/  @!P0 BRA `(.L_x_67) ;  /* 0x0000003800e48947 */ /* 0x002fea0003800000 */
.L_x_66:
[----:B------:R-:W2:Y:S01]  /*31e0*/  LDS R5, [UR37+0x120] ;  /* 0x00012025ff057984 */ /* 0x000ea20008000800 */
[----:B-1----:R-:W-:Y:S02]  /*31f0*/  HFMA2 R2, -RZ, RZ, 0, 5.9604644775390625e-08 ;  /* 0x00000001ff027431 */ /* 0x002fe400000001ff */
[----:B------:R-:W-:Y:S01]  /*3200*/  IMAD.MOV.U32 R3, RZ, RZ, 0xffff ;  /* 0x0000ffffff037424 */ /* 0x000fe200078e00ff */
[----:B------:R-:W-:Y:S01]  /*3210*/  UPRMT UR7, UR4, 0x654, UR8 ;  /* 0x0000065404077896 */ /* 0x000fe20008000008 */
[----:B--2---:R-:W-:-:S03]  /*3220*/  IMAD.SHL.U32 R4, R5, 0x20, RZ ;  /* 0x0000002005047824 */ /* 0x004fc600078e00ff */
[-C--:B------:R-:W-:Y:S02]  /*3230*/  SHF.L.U32 R3, R3, R5.reuse, RZ ;  /* 0x0000000503037219 */ /* 0x080fe400000006ff */
[----:B------:R-:W-:Y:S01]  /*3240*/  SHF.L.U32 R5, R2, R5, RZ ;  /* 0x0000000502057219 */ /* 0x000fe200000006ff */
[----:B------:R2:W-:Y:S04]  /*3250*/  STS [UR37+0x120], R4 ;  /* 0x00012004ff007988 */ /* 0x0005e80008000825 */
[----:B------:R2:W-:Y:S04]  /*3260*/  ATOMS.OR RZ, [UR6+0x14], R3 ;  /* 0x00001403ffff798c */ /* 0x0005e8000b000006 */
[----:B------:R2:W-:Y:S01]  /*3270*/  ATOMS.OR RZ, [UR6+0x18], R5 ;  /* 0x00001805ffff798c */ /* 0x0005e2000b000006 */
[----:B------:R-:W-:Y:S03]  /*3280*/  SYNCS.ARRIVE.TRANS64.RED.A1T0 RZ, [UR7], RZ ;  /* 0x000000ffffff79a7 */ /* 0x000fe60008100407 */
[----:B------:R2:W-:Y:S01]  /*3290*/  ATOMS.XOR RZ, [UR6+0x10], R2 ;  /* 0x00001002ffff798c */ /* 0x0005e2000b800006 */
[----:B------:R-:W-:Y:S05]  /*32a0*/  BRA `(.L_x_64) ;  /* 0x0000000000107947 */ /* 0x000fea0003800000 */
.L_x_57:
[----:B------:R-:W-:-:S05]  /*32b0*/  MOV R2, 0xffffffff ;  /* 0xffffffff00027802 */ /* 0x000fca0000000f00 */
[----:B------:R1:W-:Y:S02]  /*32c0*/  STS [UR37+0x120], R2 ;  /* 0x00012002ff007988 */ /* 0x0003e40008000825 */
[----:B-1----:R-:W-:Y:S02]  /*32d0*/  MOV R2, 0x32f0 ;  /* 0x000032f000027802 */ /* 0x002fe40000000f00 */
[----:B-----5:R-:W-:Y:S05]  /*32e0*/  CALL.REL.NOINC `($__internal_1_$__cuda_sm10x_tcgen05_guardrail_trap_phase_invalid_during_alloc) ;  /* 0x0000003c00ec7944 */ /* 0x020fea0003c00000 */
.L_x_64:
[----:B------:R-:W-:Y:S05]  /*32f0*/  WARPSYNC.ALL ;  /* 0x0000000000007948 */ /* 0x000fea0003800000 */
[----:B------:R-:W3:Y:S01]  /*3300*/  S2UR UR8, SR_CgaCtaId ;  /* 0x00000000000879c3 */ /* 0x000ee20000008800 */
[----:B------:R-:W-:Y:S01]  /*3310*/  UMOV UR6, 0x400 ;  /* 0x0000040000067882 */ /* 0x000fe20000000000 */
[----:B------:R-:W-:-:S06]  /*3320*/  NOP ;  /* 0x0000000000007918 */ /* 0x000fcc0000000000 */
[----:B------:R-:W-:Y:S06]  /*3330*/  BAR.ARV 0x6, 0xa0 ;  /* 0x0182800000007b1d */ /* 0x000fec0000002000 */
[----:B------:R-:W-:Y:S01]  /*3340*/  LOP3.LUT R0, R0, 0xffff, RZ, 0xc0, !PT ;  /* 0x0000ffff00007812 */ /* 0x000fe200078ec0ff */
[----:B-1----:R-:W-:Y:S01]  /*3350*/  IMAD.MOV.U32 R9, RZ, RZ, 0x1 ;  /* 0x00000001ff097424 */ /* 0x002fe200078e00ff */
[----:B------:R-:W-:Y:S01]  /*3360*/  LOP3.LUT R8, R8, 0xffff, RZ, 0xc0, !PT ;  /* 0x0000ffff08087812 */ /* 0x000fe200078ec0ff */
[----:B------:R-:W-:Y:S01]  /*3370*/  UMOV UR22, URZ ;  /* 0x000000ff00167c82 */ /* 0x000fe20008000000 */
[----:B------:R-:W-:Y:S01]  /*3380*/  R2UR UR12, R0 ;  /* 0x00000000000c72ca */ /* 0x000fe200000e0000 */
[----:B------:R-:W-:Y:S01]  /*3390*/  UMOV UR21, URZ ;  /* 0x000000ff00157c82 */ /* 0x000fe20008000000 */
[----:B------:R-:W-:Y:S01]  /*33a0*/  R2UR UR13, R8 ;  /* 0x00000000080d72ca */ /* 0x000fe200000e0000 */
[----:B------:R-:W-:Y:S01]  /*33b0*/  IMAD.MOV.U32 R8, RZ, RZ, RZ ;  /* 0x000000ffff087224 */ /* 0x000fe200078e00ff */
[----:B------:R-:W-:Y:S01]  /*33c0*/  UMOV UR20, URZ ;  /* 0x000000ff00147c82 */ /* 0x000fe20008000000 */
[----:B------:R-:W-:-:S02]  /*33d0*/  UISETP.NE.AND UP2, UPT, UR5, URZ, UPT ;  /* 0x000000ff0500728c */ /* 0x000fc4000bf45270 */
[----:B---3--:R-:W-:Y:S01]  /*33e0*/  ULEA UR8, UR8, UR6, 0x18 ;  /* 0x0000000608087291 */ /* 0x008fe2000f8ec0ff */
[----:B------:R-:W1:Y:S03]  /*33f0*/  LDCU UR6, c[0x0][0x38c] ;  /* 0x00007180ff0677ac */ /* 0x000e660008000800 */
[----:B------:R-:W-:Y:S02]  /*3400*/  UIADD3 UR14, UPT, UPT, UR8, 0x2400, URZ ;  /* 0x00002400080e7890 */ /* 0x000fe4000fffe0ff */
[----:B------:R-:W-:-:S03]  /*3410*/  UIADD3 UR15, UPT, UPT, UR8, 0x7400, URZ ;  /* 0x00007400080f7890 */ /* 0x000fc6000fffe0ff */
[----:B--2---:R-:W2:Y:S01]  /*3420*/  LDS R2, [UR8+0x120] ;  /* 0x00012008ff027984 */ /* 0x004ea20008000800 */
[----:B------:R-:W-:Y:S02]  /*3430*/  USHF.R.U32.HI UR14, URZ, 0x4, UR14 ;  /* 0x00000004ff0e7899 */ /* 0x000fe4000801160e */
[----:B------:R-:W-:Y:S02]  /*3440*/  USHF.R.U32.HI UR15, URZ, 0x4, UR15 ;  /* 0x00000004ff0f7899 */ /* 0x000fe4000801160f */
[----:B------:R-:W-:Y:S02]  /*3450*/  ULOP3.LUT UR14, UR14, 0x3fff, URZ, 0xc0, !UPT ;  /* 0x00003fff0e0e7892 */ /* 0x000fe4000f8ec0ff */
[----:B------:R-:W-:Y:S02]  /*3460*/  ULOP3.LUT UR15, UR15, 0x3fff, URZ, 0xc0, !UPT ;  /* 0x00003fff0f0f7892 */ /* 0x000fe4000f8ec0ff */
[----:B------:R-:W-:Y:S02]  /*3470*/  ULOP3.LUT UR14, UR14, 0x10000, URZ, 0xfc, !UPT ;  /* 0x000100000e0e7892 */ /* 0x000fe4000f8efcff */
[----:B-1----:R-:W-:-:S02]  /*3480*/  UIADD3 UR6, UPT, UPT, UR6, 0x3f, URZ ;  /* 0x0000003f06067890 */ /* 0x002fc4000fffe0ff */
[----:B------:R-:W-:Y:S02]  /*3490*/  ULOP3.LUT UR15, UR15, 0x10000, URZ, 0xfc, !UPT ;  /* 0x000100000f0f7892 */ /* 0x000fe4000f8efcff */
[----:B------:R-:W-:Y:S01]  /*34a0*/  USHF.R.S32.HI UR7, URZ, 0x1f, UR6 ;  /* 0x0000001fff077899 */ /* 0x000fe20008011406 */
[----:B------:R-:W-:Y:S01]  /*34b0*/  UMOV UR28, 0x0 ;  /* 0x00000000001c7882 */ /* 0x000fe20000000000 */
[----:B------:R-:W-:Y:S02]  /*34c0*/  UMOV UR29, 0x8100010 ;  /* 0x08100010001d7882 */ /* 0x000fe40000000000 */
[----:B------:R-:W-:Y:S01]  /*34d0*/  ULEA.HI UR7, UR7, UR6, URZ, 0x6 ;  /* 0x0000000607077291 */ /* 0x000fe2000f8f30ff */
[----:B------:R-:W-:Y:S01]  /*34e0*/  UMOV UR26, 0x0 ;  /* 0x00000000001a7882 */ /* 0x000fe20000000000 */
[----:B------:R-:W-:Y:S02]  /*34f0*/  UMOV UR27, 0x8100010 ;  /* 0x08100010001b7882 */ /* 0x000fe40000000000 */
[----:B------:R-:W-:-:S04]  /*3500*/  USHF.R.S32.HI UR7, URZ, 0x6, UR7 ;  /* 0x00000006ff077899 */ /* 0x000fc80008011407 */
[----:B------:R-:W-:-:S04]  /*3510*/  UISETP.LT.AND UP0, UPT, UR7, 0x1, UPT ;  /* 0x000000010700788c */ /* 0x000fc8000bf01270 */
[----:B------:R-:W-:Y:S01]  /*3520*/  USEL UR23, UR7, 0x1, !UP0 ;  /* 0x0000000107177887 */ /* 0x000fe2000c000000 */
[----:B--2---:R-:W-:Y:S02]  /*3530*/  R2UR UR24, R2 ;  /* 0x00000000021872ca */ /* 0x004fe400000e0000 */
[----:B------:R-:W-:-:S13]  /*3540*/  CS2R R2, SRZ ;  /* 0x0000000000027805 */ /* 0x000fda000001ff00 */
.L_x_75:
[C---:B------:R-:W-:Y:S02]  /*3550*/  LEA R0, R8.reuse, UR8, 0x3 ;  /* 0x0000000808007c11 */ /* 0x040fe4000f8e18ff */
[----:B------:R-:W-:Y:S02]  /*3560*/  SHF.L.U32 R5, R3, 0x1f, RZ ;  /* 0x0000001f03057819 */ /* 0x000fe400000006ff */
[----:B------:R-:W-:Y:S02]  /*3570*/  LEA R4, R8, UR8, 0x4 ;  /* 0x0000000808047c11 */ /* 0x000fe4000f8e20ff */
[----:B------:R-:W1:Y:S02]  /*3580*/  SYNCS.PHASECHK.TRANS64.TRYWAIT P0, [R0+URZ+0x70], R5 ;  /* 0x00007005000075a7 */ /* 0x000e6400080011ff */
[----:B-1-34-:R-:W-:Y:S05]  /*3590*/  @!P0 BRA `(.L_x_68) ;  /* 0x00000038000c8947 */ /* 0x01afea0003800000 */
.L_x_134:
[----:B-1----:R-:W1:Y:S01]  /*35a0*/  LDS.128 R4, [R4+0x100] ;  /* 0x0001000004047984 */ /* 0x002e620000000c00 */
[----:B------:R-:W-:Y:S02]  /*35b0*/  VIADD R0, R0, 0x80 ;  /* 0x0000008000007836 */ /* 0x000fe40000000000 */
[----:B------:R-:W-:Y:S01]  /*35c0*/  VIADD R8, R8, 0x1 ;  /* 0x0000000108087836 */ /* 0x000fe20000000000 */
[----:B------:R-:W-:Y:S01]  /*35d0*/  @!PT LDS RZ, [RZ] ;  /* 0x00000000fffff984 */ /* 0x000fe20000000800 */
[----:B------:R-:W-:Y:S01]  /*35e0*/  @!PT LDS RZ, [RZ] ;  /* 0x00000000fffff984 */ /* 0x000fe20000000800 */
[----:B------:R-:W-:Y:S01]  /*35f0*/  @!PT LDS RZ, [RZ] ;  /* 0x00000000fffff984 */ /* 0x000fe20000000800 */
[----:B------:R-:W-:Y:S01]  /*3600*/  @!PT LDS RZ, [RZ] ;  /* 0x00000000fffff984 */ /* 0x000fe20000000800 */
[----:B------:R2:W-:Y:S06]  /*3610*/  MEMBAR.ALL.CTA ;  /* 0x0000000000007992 */ /* 0x0005ec0000008000 */
[----:B--2---:R-:W2:Y:S01]  /*3620*/  FENCE.VIEW.ASYNC.S ;  /* 0x00000000000073c6 */ /* 0x004ea20000000000 */
[----:B------:R-:W-:-:S04]  /*3630*/  PRMT R0, RZ, 0x654, R0 ;  /* 0x00000654ff007816 */ /* 0x000fc80000000000 */
[----:B--2---:R2:W-:Y:S01]  /*3640*/  SYNCS.ARRIVE.TRANS64.RED.A1T0 RZ, [R0+URZ], RZ ;  /* 0x000000ff00ff79a7 */ /* 0x0045e200081004ff */
[----:B-1----:R-:W-:Y:S01]  /*3650*/  LOP3.LUT P1, RZ, R6, 0x1, RZ, 0xc0, !PT ;  /* 0x0000000106ff7812 */ /* 0x002fe2000782c0ff */
[----:B--2---:R-:W-:-:S12]  /*3660*/  BRA.U UP2, `(.L_x_69) ;  /* 0x0000000102e07547 */ /* 0x004fd8000b800000 */
[----:B------:R-:W1:Y:S01]  /*3670*/  LDCU UR6, c[0x0][0x38c] ;  /* 0x00007180ff0677ac */ /* 0x000e620008000800 */
[----:B------:R-:W-:Y:S02]  /*3680*/  PLOP3.LUT P2, PT, PT, PT, PT, 0x80, 0x8 ;  /* 0x000000000008781c */ /* 0x000fe40003f4f070 */
[----:B------:R-:W-:Y:S01]  /*3690*/  SHF.L.U32 R5, R9, 0x1f, RZ ;  /* 0x0000001f09057819 */ /* 0x000fe200000006ff */
[----:B------:R-:W-:Y:S02]  /*36a0*/  ULEA UR10, UR22, UR8, 0x3 ;  /* 0x00000008160a7291 */ /* 0x000fe4000f8e18ff */
[----:B------:R-:W-:Y:S02]  /*36b0*/  ULEA UR11, UR22, UR24, 0x5 ;  /* 0x00000018160b7291 */ /* 0x000fe4000f8e28ff */
[----:B-1----:R-:W-:-:S06]  /*36c0*/  UISETP.GE.AND UP0, UPT, UR6, 0x1, UPT ;  /* 0x000000010600788c */ /* 0x002fcc000bf06270 */
[----:B------:R-:W-:-:S05]  /*36d0*/  PLOP3.LUT P0, PT, PT, PT, UP0, 0x80, 0x8 ;  /* 0x000000000008781c */ /* 0x000fca0003f0f008 */
[----:B------:R-:W-:-:S08]  /*36e0*/  @UP0 ULEA UR6, UR21, UR8, 0x3 ;  /* 0x0000000815060291 */ /* 0x000fd0000f8e18ff */
[----:B------:R-:W-:-:S04]  /*36f0*/  @P0 SHF.L.U32 R0, R2, 0x1f, RZ ;  /* 0x0000001f02000819 */ /* 0x000fc800000006ff */
[----:B------:R1:W2:Y:S01]  /*3700*/  @P0 SYNCS.PHASECHK.TRANS64.TRYWAIT P2, [UR6], R0 ;  /* 0x00000000ff0005a7 */ /* 0x0002a20008041106 */
[----:B------:R-:W3:Y:S02]  /*3710*/  SYNCS.PHASECHK.TRANS64.TRYWAIT P0, [UR10+0xb0], R5 ;  /* 0x0000b005ff0075a7 */ /* 0x000ee4000800110a */
[----:B-123--:R-:W-:Y:S05]  /*3720*/  @!P0 BRA `(.L_x_70) ;  /* 0x0000003400bc8947 */ /* 0x00efea0003800000 */
.L_x_136:
[----:B------:R-:W-:Y:S01]  /*3730*/  UMOV UR19, UR20 ;  /* 0x0000001400137c82 */ /* 0x000fe20008000000 */
[----:B------:R-:W-:Y:S05]  /*3740*/  BRA.U !UP0, `(.L_x_71) ;  /* 0x0000000108987547 */ /* 0x000fea000b800000 */
[----:B------:R-:W-:Y:S02]  /*3750*/  UIADD3 UR19, UPT, UPT, UR23, UR20, URZ ;  /* 0x0000001417137290 */ /* 0x000fe4000fffe0ff */
[----:B------:R-:W-:Y:S01]  /*3760*/  UPLOP3.LUT UP3, UPT, UPT, UPT, UPT, 0x40, 0x4 ;  /* 0x000000000004789c */ /* 0x000fe20003f6e870 */
[----:B------:R-:W-:Y:S01]  /*3770*/  UMOV UR18, UR7 ;  /* 0x0000000700127c82 */ /* 0x000fe20008000000 */
[----:B------:R-:W-:-:S09]  /*3780*/  UMOV UR17, UR21 ;  /* 0x0000001500117c82 */ /* 0x000fd20008000000 */
.L_x_74:
[----:B--2---:R-:W-:Y:S01]  /*3790*/  ULEA UR9, UR17, UR8, 0x3 ;  /* 0x0000000811097291 */ /* 0x004fe2000f8e18ff */
[----:B---3--:R-:W-:Y:S11]  /*37a0*/  @P2 BRA `(.L_x_72) ;  /* 0x00000000000c2947 */ /* 0x008ff60003800000 */
[----:B-1----:R-:W-:Y:S04]  /*37b0*/  SHF.L.U32 R5, R2, 0x1f, RZ ;  /* 0x0000001f02057819 */ /* 0x002fe800000006ff */
[----:B------:R-:W1:Y:S02]  /*37c0*/  SYNCS.PHASECHK.TRANS64.TRYWAIT P0, [UR9], R5 ;  /* 0x00000005ff0075a7 */ /* 0x000e640008001109 */
[----:B-1----:R-:W-:Y:S05]  /*37d0*/  @!P0 BRA `(.L_x_73) ;  /* 0x0000003400a88947 */ /* 0x002fea0003800000 */
.L_x_72:
[----:B------:R-:W-:Y:S01]  /*37e0*/  UISETP.NE.AND UP0, UPT, UR18, 0x1, UPT ;  /* 0x000000011200788c */ /* 0x000fe2000bf05270 */
[----:B------:R-:W-:Y:S01]  /*37f0*/  PLOP3.LUT P2, PT, PT, PT, PT, 0x80, 0x8 ;  /* 0x000000000008781c */ /* 0x000fe20003f4f070 */
[----:B------:R-:W-:Y:S02]  /*3800*/  UIADD3 UR21, UPT, UPT, UR17, 0x1, URZ ;  /* 0x0000000111157890 */ /* 0x000fe4000fffe0ff */
[----:B------:R-:W-:Y:S02]  /*3810*/  ULEA UR30, UR17, UR15, 0x7 ;  /* 0x0000000f111e7291 */ /* 0x000fe4000f8e38ff */
[----:B------:R-:W-:Y:S01]  /*3820*/  UISETP.NE.AND UP1, UPT, UR21, 0x5, UPT ;  /* 0x000000051500788c */ /* 0x000fe2000bf25270 */
[----:B------:R-:W-:Y:S01]  /*3830*/  PLOP3.LUT P0, PT, PT, PT, UP0, 0x80, 0x8 ;  /* 0x000000000008781c */ /* 0x000fe20003f0f008 */
[----:B------:R-:W-:Y:S02]  /*3840*/  ULEA UR32, UR17, UR14, 0x8 ;  /* 0x0000000e11207291 */ /* 0x000fe4000f8e40ff */
[----:B------:R-:W-:Y:S02]  /*3850*/  USEL UR16, URZ, 0x1, UP1 ;  /* 0x00000001ff107887 */ /* 0x000fe40008800000 */
[----:B------:R-:W-:Y:S02]  /*3860*/  USEL UR21, UR21, URZ, UP1 ;  /* 0x000000ff15157287 */ /* 0x000fe40008800000 */
[----:B------:R-:W-:Y:S02]  /*3870*/  UIADD3 UR36, UPT, UPT, UR30, 0x2, URZ ;  /* 0x000000021e247890 */ /* 0x000fe4000fffe0ff */
[----:B------:R-:W-:Y:S01]  /*3880*/  @UP0 ULEA UR6, UR21, UR8, 0x3 ;  /* 0x0000000815060291 */ /* 0x000fe2000f8e18ff */
[----:B------:R-:W-:Y:S01]  /*3890*/  LOP3.LUT R2, R2, UR16, RZ, 0x3c, !PT ;  /* 0x0000001002027c12 */ /* 0x000fe2000f8e3cff */
[----:B------:R-:W-:Y:S02]  /*38a0*/  UIADD3 UR34, UPT, UPT, UR32, 0x2, URZ ;  /* 0x0000000220227890 */ /* 0x000fe4000fffe0ff */
[----:B------:R-:W-:Y:S01]  /*38b0*/  UIADD3 UR9, UPT, UPT, UR9, 0x28, URZ ;  /* 0x0000002809097890 */ /* 0x000fe2000fffe0ff */
[----:B-1----:R-:W-:Y:S01]  /*38c0*/  @P0 SHF.L.U32 R0, R2, 0x1f, RZ ;  /* 0x0000001f02000819 */ /* 0x002fe200000006ff */
[----:B------:R-:W-:Y:S01]  /*38d0*/  UMOV UR31, 0x80004020 ;  /* 0x80004020001f7882 */ /* 0x000fe20000000000 */
[----:B------:R-:W-:Y:S01]  /*38e0*/  UMOV UR33, 0x80004020 ;  /* 0x8000402000217882 */ /* 0x000fe20000000000 */
[----:B------:R-:W-:Y:S01]  /*38f0*/  UMOV UR37, 0x80004020 ;  /* 0x8000402000257882 */ /* 0x000fe20000000000 */
[----:B------:R2:W3:Y:S01]  /*3900*/  @P0 SYNCS.PHASECHK.TRANS64.TRYWAIT P2, [UR6], R0 ;  /* 0x00000000ff0005a7 */ /* 0x0004e20008041106 */
[----:B------:R-:W-:Y:S01]  /*3910*/  UIADD3 UR20, UPT, UPT, UR20, 0x1, URZ ;  /* 0x0000000114147890 */ /* 0x000fe2000fffe0ff */
[----:B------:R2:W-:Y:S01]  /*3920*/  UTCQMMA.2CTA gdesc[UR32], gdesc[UR30], tmem[UR11], tmem[UR28], idesc[UR29], UP3 ;  /* 0x00ff1c1e200075ea */ /* 0x0005e20009a0030b */
[----:B------:R-:W-:Y:S02]  /*3930*/  UIADD3 UR18, UPT, UPT, UR18, -0x1, URZ ;  /* 0xffffffff12127890 */ /* 0x000fe4000fffe0ff */
[----:B------:R-:W-:Y:S02]  /*3940*/  UISETP.NE.AND UP0, UPT, UR20, UR19, UPT ;  /* 0x000000131400728c */ /* 0x000fe4000bf05270 */
[----:B------:R-:W-:Y:S01]  /*3950*/  UPLOP3.LUT UP3, UPT, UPT, UPT, UPT, 0x80, 0x8 ;  /* 0x000000000008789c */ /* 0x000fe20003f6f070 */
[----:B------:R-:W-:Y:S01]  /*3960*/  UMOV UR35, 0x80004020 ;  /* 0x8000402000237882 */ /* 0x000fe20000000000 */
[----:B------:R-:W-:Y:S01]  /*3970*/  UMOV UR17, UR21 ;  /* 0x0000001500117c82 */ /* 0x000fe20008000000 */
[----:B------:R2:W-:Y:S01]  /*3980*/  UTCQMMA.2CTA gdesc[UR34], gdesc[UR36], tmem[UR11], tmem[UR26], idesc[UR27], UPT ;  /* 0x00ff1a24220075ea */ /* 0x0005e2000ba0030b */
[----:B------:R2:W-:Y:S03]  /*3990*/  UTCBAR.2CTA.MULTICAST [UR9], URZ, UR13 ;  /* 0x000000ff090073e9 */ /* 0x0005e6000820080d */
[----:B------:R-:W-:Y:S05]  /*39a0*/  BRA.U UP0, `(.L_x_74) ;  /* 0xfffffffd00787547 */ /* 0x000fea000b83ffff */
.L_x_71:
[----:B------:R-:W-:Y:S01]  /*39b0*/  UIADD3 UR10, UPT, UPT, UR10, 0x90, URZ ;  /* 0x000000900a0a7890 */ /* 0x000fe2000fffe0ff */
[----:B------:R-:W-:-:S08]  /*39c0*/  UMOV UR20, UR19 ;  /* 0x0000001300147c82 */ /* 0x000fd00008000000 */
[----:B------:R4:W-:Y:S01]  /*39d0*/  UTCBAR.2CTA.MULTICAST [UR10], URZ, UR12 ;  /* 0x000000ff0a0073e9 */ /* 0x0009e2000820080c */
[----:B------:R-:W-:Y:S02]  /*39e0*/  NOP ;  /* 0x0000000000007918 */ /* 0x000fe40000000000 */
.L_x_69:
[----:B------:R-:W-:Y:S01]  /*39f0*/  UIADD3 UR22, UPT, UPT, UR22, 0x1, URZ ;  /* 0x0000000116167890 */ /* 0x000fe2000fffe0ff */
[----:B------:R-:W-:-:S03]  /*3a00*/  ISETP.NE.AND P0, PT, R8, 0x2, PT ;  /* 0x000000020800780c */ /* 0x000fc60003f05270 */
[----:B------:R-:W-:Y:S01]  /*3a10*/  UISETP.NE.AND UP0, UPT, UR22, 0x4, UPT ;  /* 0x000000041600788c */ /* 0x000fe2000bf05270 */
[----:B-12---:R-:W-:Y:S02]  /*3a20*/  SEL R0, RZ, 0x1, P0 ;  /* 0x00000001ff007807 */ /* 0x006fe40000000000 */
[----:B------:R-:W-:Y:S01]  /*3a30*/  SEL R8, R8, RZ, P0 ;  /* 0x000000ff08087207 */ /* 0x000fe20000000000 */
[----:B------:R-:W-:Y:S01]  /*3a40*/  USEL UR6, URZ, 0x1, UP0 ;  /* 0x00000001ff067887 */ /* 0x000fe20008000000 */
[----:B------:R-:W-:Y:S01]  /*3a50*/  LOP3.LUT R3, R3, R0, RZ, 0x3c, !PT ;  /* 0x0000000003037212 */ /* 0x000fe200078e3cff */
[----:B------:R-:W-:-:S04]  /*3a60*/  USEL UR22, UR22, URZ, UP0 ;  /* 0x000000ff16167287 */ /* 0x000fc80008000000 */
[----:B------:R-:W-:Y:S01]  /*3a70*/  LOP3.LUT R9, R9, UR6, RZ, 0x3c, !PT ;  /* 0x0000000609097c12 */ /* 0x000fe2000f8e3cff */
[----:B------:R-:W-:Y:S07]  /*3a80*/  @P1 BRA `(.L_x_75) ;  /* 0xfffffff800b01947 */ /* 0x000fee000383ffff */
[----:B------:R-:W1:Y:S01]  /*3a90*/  S2UR UR6, SR_CgaCtaId ;  /* 0x00000000000679c3 */ /* 0x000e620000008800 */
[----:B------:R-:W-:Y:S01]  /*3aa0*/  ELECT P0, URZ, PT ;  /* 0x0000000000ff782f */ /* 0x000fe20003800000 */
[----:B------:R-:W-:Y:S01]  /*3ab0*/  HFMA2 R0, -RZ, RZ, 0, 5.9604644775390625e-08 ;  /* 0x00000001ff007431 */ /* 0x000fe200000001ff */
[----:B------:R-:W-:-:S05]  /*3ac0*/  UMOV UR7, 0x40 ;  /* 0x0000004000077882 */ /* 0x000fca0000000000 */
[----:B------:R-:W-:Y:S01]  /*3ad0*/  UVIRTCOUNT.DEALLOC.SMPOOL 0x80 ;  /* 0x000000800000784c */ /* 0x000fe20000000000 */
[----:B------:R-:W-:Y:S02]  /*3ae0*/  UISETP.NE.AND UP0, UPT, UR5, URZ, UPT ;  /* 0x000000ff0500728c */ /* 0x000fe4000bf05270 */
[----:B-1----:R-:W-:-:S09]  /*3af0*/  ULEA UR6, UR6, UR7, 0x18 ;  /* 0x0000000706067291 */ /* 0x002fd2000f8ec0ff */
[----:B------:R1:W-:Y:S01]  /*3b00*/  @P0 STS.U8 [UR6+0x1c], R0 ;  /* 0x00001c00ff000988 */ /* 0x0003e20008000006 */
[----:B------:R-:W-:Y:S05]  /*3b10*/  BRA.U UP0, `(.L_x_76) ;  /* 0x0000000100a07547 */ /* 0x000fea000b800000 */
[----:B------:R-:W-:Y:S01]  /*3b20*/  UIADD3 UR5, UPT, UPT, UR8, 0xb0, URZ ;  /* 0x000000b008057890 */ /* 0x000fe2000fffe0ff */
[----:B------:R-:W-:-:S03]  /*3b30*/  SHF.L.U32 R3, R9, 0x1f, RZ ;  /* 0x0000001f09037819 */ /* 0x000fc600000006ff */
[----:B------:R-:W-:-:S09]  /*3b40*/  ULEA UR7, UR22, UR5, 0x3 ;  /* 0x0000000516077291 */ /* 0x000fd2000f8e18ff */
[----:B------:R-:W2:Y:S02]  /*3b50*/  SYNCS.PHASECHK.TRANS64.TRYWAIT P0, [UR7], R3 ;  /* 0x00000003ff0075a7 */ /* 0x000ea40008001107 */
[----:B--2---:R-:W-:Y:S05]  /*3b60*/  @!P0 BRA `(.L_x_77) ;  /* 0x0000003000dc8947 */ /* 0x004fea0003800000 */
.L_x_139:
[----:B------:R-:W-:-:S04]  /*3b70*/  UIADD3 UR9, UPT, UPT, UR22, 0x1, URZ ;  /* 0x0000000116097890 */ /* 0x000fc8000fffe0ff */
[----:B------:R-:W-:-:S04]  /*3b80*/  UISETP.NE.AND UP1, UPT, UR9, 0x4, UPT ;  /* 0x000000040900788c */ /* 0x000fc8000bf25270 */
[----:B----4-:R-:W-:Y:S02]  /*3b90*/  USEL UR10, URZ, 0x1, UP1 ;  /* 0x00000001ff0a7887 */ /* 0x010fe40008800000 */
[----:B------:R-:W-:-:S04]  /*3ba0*/  USEL UR9, UR9, URZ, UP1 ;  /* 0x000000ff09097287 */ /* 0x000fc80008800000 */
[----:B------:R-:W-:Y:S01]  /*3bb0*/  ULEA UR7, UR9, UR5, 0x3 ;  /* 0x0000000509077291 */ /* 0x000fe2000f8e18ff */
[----:B------:R-:W-:-:S04]  /*3bc0*/  LOP3.LUT R2, R9, UR10, RZ, 0x3c, !PT ;  /* 0x0000000a09027c12 */ /* 0x000fc8000f8e3cff */
[----:B-1----:R-:W-:-:S04]  /*3bd0*/  SHF.L.U32 R3, R2, 0x1f, RZ ;  /* 0x0000001f02037819 */ /* 0x002fc800000006ff */
[----:B------:R-:W1:Y:S02]  /*3be0*/  SYNCS.PHASECHK.TRANS64.TRYWAIT P0, [UR7], R3 ;  /* 0x00000003ff0075a7 */ /* 0x000e640008001107 */
[----:B-1----:R-:W-:Y:S05]  /*3bf0*/  @!P0 BRA `(.L_x_78) ;  /* 0x0000003000d08947 */ /* 0x002fea0003800000 */
.L_x_141:
        /* <DEDUP_REMOVED lines=9> */
.L_x_143:
[----:B------:R-:W-:-:S04]  /*3c90*/  UIADD3 UR9, UPT, UPT, UR9, 0x1, URZ ;  /* 0x0000000109097890 */ /* 0x000fc8000fffe0ff */
[----:B------:R-:W-:-:S04]  /*3ca0*/  UISETP.NE.AND UP1, UPT, UR9, 0x4, UPT ;  /* 0x000000040900788c */ /* 0x000fc8000bf25270 */
[----:B------:R-:W-:Y:S02]  /*3cb0*/  USEL UR7, URZ, 0x1, UP1 ;  /* 0x00000001ff077887 */ /* 0x000fe40008800000 */
[----:B------:R-:W-:-:S04]  /*3cc0*/  USEL UR9, UR9, URZ, UP1 ;  /* 0x000000ff09097287 */ /* 0x000fc80008800000 */
[----:B------:R-:W-:Y:S01]  /*3cd0*/  ULEA UR9, UR9, UR5, 0x3 ;  /* 0x0000000509097291 */ /* 0x000fe2000f8e18ff */
[----:B-1----:R-:W-:-:S04]  /*3ce0*/  LOP3.LUT R3, R2, UR7, RZ, 0x3c, !PT ;  /* 0x0000000702037c12 */ /* 0x002fc8000f8e3cff */
[----:B------:R-:W-:Y:S01]  /*3cf0*/  SHF.L.U32 R3, R3, 0x1f, RZ ;  /* 0x0000001f03037819 */ /* 0x000fe200000006ff */
[----:B------:R-:W-:-:S04]  /*3d00*/  IMAD.U32 R0, RZ, RZ, UR9 ;  /* 0x00000009ff007e24 */ /* 0x000fc8000f8e00ff */
[----:B------:R1:W2:Y:S03]  /*3d10*/  SYNCS.PHASECHK.TRANS64.TRYWAIT P0, [R0+URZ], R3 ;  /* 0x00000003000075a7 */ /* 0x0002a600080011ff */
[----:B--2---:R-:W-:Y:S05]  /*3d20*/  @!P0 NANOSLEEP.SYNCS 0x989680 ;  /* 0x009896800000895d */ /* 0x004fea0003900000 */
[----:B------:R-:W2:Y:S02]  /*3d30*/  @!P0 SYNCS.PHASECHK.TRANS64 P0, [R0+URZ], R3 ;  /* 0x00000003000085a7 */ /* 0x000ea400080010ff */
[----:B--2---:R-:W-:Y:S05]  /*3d40*/  @P0 BRA `(.L_x_80) ;  /* 0x0000000000200947 */ /* 0x004fea0003800000 */
.L_x_81:
[----:B--2---:R2:W4:Y:S02]  /*3d50*/  SYNCS.PHASECHK.TRANS64.TRYWAIT P0, [R0+URZ], R3 ;  /* 0x00000003000075a7 */ /* 0x00452400080011ff */
[----:B----4-:R-:W-:Y:S05]  /*3d60*/  @!P0 NANOSLEEP.SYNCS 0x989680 ;  /* 0x009896800000895d */ /* 0x010fea0003900000 */
[----:B------:R-:W4:Y:S02]  /*3d70*/  @!P0 SYNCS.PHASECHK.TRANS64 P0, [R0+URZ], R3 ;  /* 0x00000003000085a7 */ /* 0x000f2400080010ff */
[----:B----4-:R-:W-:Y:S05]  /*3d80*/  @!P0 BRA `(.L_x_81) ;  /* 0xfffffffc00f08947 */ /* 0x010fea000383ffff */
[----:B------:R-:W-:Y:S05]  /*3d90*/  BRA `(.L_x_80) ;  /* 0x00000000000c7947 */ /* 0x000fea0003800000 */
.L_x_76:
[----:B------:R-:W-:-:S04]  /*3da0*/  UIADD3 UR5, UPT, UPT, UR8, 0xf0, URZ ;  /* 0x000000f008057890 */ /* 0x000fc8000fffe0ff */
[----:B------:R-:W-:-:S09]  /*3db0*/  UPRMT UR5, UR4, 0x654, UR5 ;  /* 0x0000065404057896 */ /* 0x000fd20008000005 */
[----:B------:R-:W-:Y:S03]  /*3dc0*/  SYNCS.ARRIVE.TRANS64.RED.A1T0 RZ, [UR5], RZ ;  /* 0x000000ffffff79a7 */ /* 0x000fe60008100405 */
.L_x_80:
[----:B-12---:R-:W-:Y:S01]  /*3dd0*/  SHF.L.U32 R3, RZ, 0x1f, RZ ;  /* 0x0000001fff037819 */ /* 0x006fe200000006ff */
[----:B------:R-:W-:Y:S01]  /*3de0*/  UIADD3 UR5, UPT, UPT, UR8, 0xf0, URZ ;  /* 0x000000f008057890 */ /* 0x000fe2000fffe0ff */
[----:B------:R-:W-:Y:S02]  /*3df0*/  PLOP3.LUT P0, PT, PT, PT, UP0, 0x80, 0x8 ;  /* 0x000000000008781c */ /* 0x000fe40003f0f008 */
[----:B------:R-:W1:Y:S02]  /*3e00*/  SYNCS.PHASECHK.TRANS64.TRYWAIT P1, [UR8+0xf0], R3 ;  /* 0x0000f003ff0075a7 */ /* 0x000e640008021108 */
[----:B-1----:R-:W-:Y:S09]  /*3e10*/  @!P1 BRA `(.L_x_82) ;  /* 0x0000003000789947 */ /* 0x002ff20003800000 */
.L_x_145:
[----:B------:R-:W-:Y:S01]  /*3e20*/  @!UP0 UPRMT UR5, UR4, 0x654, UR5 ;  /* 0x0000065404058896 */ /* 0x000fe20008000005 */
[----:B------:R-:W-:Y:S02]  /*3e30*/  UMOV UR8, 0xffff ;  /* 0x0000ffff00087882 */ /* 0x000fe40000000000 */
[----:B------:R-:W-:-:S06]  /*3e40*/  UMOV UR4, 0x1 ;  /* 0x0000000100047882 */ /* 0x000fcc0000000000 */
[----:B------:R-:W-:Y:S01]  /*3e50*/  @!P0 SYNCS.ARRIVE.TRANS64.RED.A1T0 RZ, [UR5], RZ ;  /* 0x000000ffffff89a7 */ /* 0x000fe20008100405 */
[----:B------:R-:W-:Y:S01]  /*3e60*/  NOP ;  /* 0x0000000000007918 */ /* 0x000fe20000000000 */
[----:B-1----:R-:W1:Y:S01]  /*3e70*/  LDS R0, [UR6+0x14] ;  /* 0x00001406ff007984 */ /* 0x002e620008000800 */
[----:B------:R-:W-:-:S04]  /*3e80*/  ULOP3.LUT UR5, UR24, 0xffff, URZ, 0xc0, !UPT ;  /* 0x0000ffff18057892 */ /* 0x000fc8000f8ec0ff */
[----:B------:R-:W-:-:S04]  /*3e90*/  USHF.R.U32.HI UR5, URZ, 0x5, UR5 ;  /* 0x00000005ff057899 */ /* 0x000fc80008011605 */
[----:B------:R-:W-:Y:S02]  /*3ea0*/  USHF.L.U32 UR8, UR8, UR5, URZ ;  /* 0x0000000508087299 */ /* 0x000fe400080006ff */
[----:B------:R-:W-:-:S04]  /*3eb0*/  USHF.L.U32 UR4, UR4, UR5, URZ ;  /* 0x0000000504047299 */ /* 0x000fc800080006ff */
[----:B-1----:R-:W-:-:S04]  /*3ec0*/  LOP3.LUT R0, R0, UR8, RZ, 0xc0, !PT ;  /* 0x0000000800007c12 */ /* 0x002fc8000f8ec0ff */
[----:B------:R-:W-:-:S13]  /*3ed0*/  ISETP.NE.AND P0, PT, R0, UR8, PT ;  /* 0x0000000800007c0c */ /* 0x000fda000bf05270 */
[----:B------:R-:W-:Y:S05]  /*3ee0*/  @P0 BRA `(.L_x_83) ;  /* 0x0000000000580947 */ /* 0x000fea0003800000 */
[----:B------:R-:W1:Y:S02]  /*3ef0*/  LDS R0, [UR6+0x18] ;  /* 0x00001806ff007984 */ /* 0x000e640008000800 */
[----:B-1----:R-:W-:-:S04]  /*3f00*/  LOP3.LUT R0, R0, UR4, RZ, 0xc0, !PT ;  /* 0x0000000400007c12 */ /* 0x002fc8000f8ec0ff */
[----:B------:R-:W-:-:S13]  /*3f10*/  ISETP.NE.AND P0, PT, R0, UR4, PT ;  /* 0x0000000400007c0c */ /* 0x000fda000bf05270 */
[----:B------:R-:W-:Y:S05]  /*3f20*/  @P0 BRA `(.L_x_84) ;  /* 0x00000000003c0947 */ /* 0x000fea0003800000 */
[----:B------:R-:W1:Y:S01]  /*3f30*/  S2R R2, SR_LANEID ;  /* 0x0000000000027919 */ /* 0x000e620000000000 */
[----:B------:R-:W-:Y:S01]  /*3f40*/  ULOP3.LUT UR8, URZ, UR8, URZ, 0x33, !UPT ;  /* 0x00000008ff087292 */ /* 0x000fe2000f8e33ff */
[----:B------:R-:W-:Y:S01]  /*3f50*/  LOP3.LUT R4, RZ, UR4, RZ, 0x33, !PT ;  /* 0x00000004ff047c12 */ /* 0x000fe2000f8e33ff */
[----:B------:R-:W-:Y:S02]  /*3f60*/  VOTEU.ANY UR7, UPT, PT ;  /* 0x0000000000077886 */ /* 0x000fe400038e0100 */
[----:B------:R-:W-:Y:S01]  /*3f70*/  UFLO.U32 UR7, UR7 ;  /* 0x00000007000772bd */ /* 0x000fe200080e0000 */
[----:B------:R-:W2:Y:S01]  /*3f80*/  REDUX UR4, R4 ;  /* 0x00000000040473c4 */ /* 0x000ea20000000000 */
[----:B------:R-:W-:-:S06]  /*3f90*/  IMAD.U32 R0, RZ, RZ, UR8 ;  /* 0x00000008ff007e24 */ /* 0x000fcc000f8e00ff */
[----:B------:R1:W-:Y:S01]  /*3fa0*/  UTCATOMSWS.AND URZ, UR8 ;  /* 0x0000000800ff79e3 */ /* 0x0003e20008000000 */
[----:B------:R-:W3:Y:S01]  /*3fb0*/  REDUX UR5, R0 ;  /* 0x00000000000573c4 */ /* 0x000ee20000000000 */
[----:B-1----:R-:W-:Y:S01]  /*3fc0*/  ISETP.EQ.U32.AND P0, PT, R2, UR7, PT ;  /* 0x0000000702007c0c */ /* 0x002fe2000bf02070 */
[----:B--2---:R-:W-:Y:S01]  /*3fd0*/  IMAD.U32 R2, RZ, RZ, UR4 ;  /* 0x00000004ff027e24 */ /* 0x004fe2000f8e00ff */
[----:B---3--:R-:W-:-:S11]  /*3fe0*/  MOV R3, UR5 ;  /* 0x0000000500037c02 */ /* 0x008fd60008000f00 */
[----:B------:R1:W-:Y:S04]  /*3ff0*/  @P0 ATOMS.AND RZ, [UR6+0x14], R3 ;  /* 0x00001403ffff098c */ /* 0x0003e8000a800006 */
[----:B------:R1:W-:Y:S01]  /*4000*/  @P0 ATOMS.AND RZ, [UR6+0x18], R2 ;  /* 0x00001802ffff098c */ /* 0x0003e2000a800006 */
[----:B------:R-:W-:Y:S05]  /*4010*/  BRA `(.L_x_85) ;  /* 0x0000000000147947 */ /* 0x000fea0003800000 */
.L_x_84:
[----:B------:R-:W-:Y:S02]  /*4020*/  MOV R2, 0x4040 ;  /* 0x0000404000027802 */ /* 0x000fe40000000f00 */
[----:B---345:R-:W-:Y:S05]  /*4030*/  CALL.REL.NOINC `($__internal_0_$__cuda_sm10x_tcgen05_guardrail_trap_col_being_dealloced_not_returned_by_alloc) ;  /* 0x00000030008c7944 */ /* 0x038fea0003c00000 */
[----:B------:R-:W-:Y:S05]  /*4040*/  BRA `(.L_x_85) ;  /* 0x0000000000087947 */ /* 0x000fea0003800000 */
.L_x_83:
[----:B------:R-:W-:Y:S02]  /*4050*/  MOV R2, 0x4070 ;  /* 0x0000407000027802 */ /* 0x000fe40000000f00 */
[----:B---345:R-:W-:Y:S05]  /*4060*/  CALL.REL.NOINC `($__internal_2_$__cuda_sm10x_tcgen05_guardrail_trap_unallocated_columns_being_dealloced) ;  /* 0x0000003000987944 */ /* 0x038fea0003c00000 */
.L_x_85:
[----:B------:R-:W-:Y:S01]  /*4070*/  NOP ;  /* 0x0000000000007918 */ /* 0x000fe20000000000 */
[----:B----4-:R-:W-:Y:S05]  /*4080*/  EXIT ;  /* 0x000000000000794d */ /* 0x010fea0003800000 */
.L_x_56:
[----:B------:R-:W-:-:S09]  /*4090*/  UISETP.NE.OR UP5, UPT, UR10, 0x3, !UP5 ;  /* 0x000000030a00788c */ /* 0x000fd2000efa5670 */
[----:B------:R-:W-:Y:S05]  /*40a0*/  BRA.U UP5, `(.L_x_86) ;  /* 0x0000000905c87547 */ /* 0x000fea000b800000 */
[----:B------:R-:W1:Y:S01]  /*40b0*/  LDC R0, c[0x0][0xb30] ;  /* 0x0002cc00ff007b82 */ /* 0x000e620000000800 */
[----:B------:R-:W2:Y:S01]  /*40c0*/  LDCU.64 UR8, c[0x0][0x888] ;  /* 0x00011100ff0877ac */ /* 0x000ea20008000a00 */
[----:B------:R-:W-:Y:S01]  /*40d0*/  IMAD.MOV.U32 R30, RZ, RZ, 0x1 ;  /* 0x00000001ff1e7424 */ /* 0x000fe200078e00ff */
[----:B------:R-:W-:Y:S01]  /*40e0*/  CS2R R28, SRZ ;  /* 0x00000000001c7805 */ /* 0x000fe2000001ff00 */
[----:B------:R-:W-:Y:S01]  /*40f0*/  IMAD.MOV.U32 R25, RZ, RZ, 0x1000 ;  /* 0x00001000ff197424 */ /* 0x000fe200078e00ff */
[----:B------:R-:W3:Y:S03]  /*4100*/  LDCU.64 UR4, c[0x0][0x890] ;  /* 0x00011200ff0477ac */ /* 0x000ee60008000a00 */
[----:B------:R-:W4:Y:S01]  /*4110*/  LDC R19, c[0x0][0x370] ;  /* 0x0000dc00ff137b82 */ /* 0x000f220000000800 */
[----:B------:R-:W-:Y:S01]  /*4120*/  UMOV UR6, 0x400 ;  /* 0x0000040000067882 */ /* 0x000fe20000000000 */
[----:B------:R-:W-:-:S02]  /*4130*/  UPLOP3.LUT UP1, UPT, UPT, UPT, UPT, 0x40, 0x4 ;  /* 0x000000000004789c */ /* 0x000fc40003f2e870 */
[----:B------:R-:W-:-:S04]  /*4140*/  ULEA UR6, UR37, UR6, 0x18 ;  /* 0x0000000625067291 */ /* 0x000fc8000f8ec0ff */
[----:B------:R-:W4:Y:S01]  /*4150*/  LDC R2, c[0x0][0xb0c] ;  /* 0x0002c300ff027b82 */ /* 0x000f220000000800 */
[----:B--2---:R-:W-:Y:S02]  /*4160*/  UISETP.NE.U32.AND UP2, UPT, UR8, URZ, UPT ;  /* 0x000000ff0800728c */ /* 0x004fe4000bf45070 */
[----:B------:R-:W-:Y:S02]  /*4170*/  UIADD3 UR8, UPT, UPT, UR6, 0x50, URZ ;  /* 0x0000005006087890 */ /* 0x000fe4000fffe0ff */
[----:B---3--:R-:W-:-:S03]  /*4180*/  UISETP.NE.U32.AND UP3, UPT, UR4, URZ, UPT ;  /* 0x000000ff0400728c */ /* 0x008fc6000bf65070 */
[----:B------:R-:W2:Y:S01]  /*4190*/  LDC R18, c[0x0][0xb20] ;  /* 0x0002c800ff127b82 */ /* 0x000ea20000000800 */
[----:B-1----:R-:W-:Y:S01]  /*41a0*/  ISETP.NE.AND P1, PT, R0, 0x1, PT ;  /* 0x000000010000780c */ /* 0x002fe20003f25270 */
[----:B------:R-:W-:Y:S02]  /*41b0*/  UISETP.NE.AND.EX UP2, UPT, UR9, URZ, UPT, UP2 ;  /* 0x000000ff0900728c */ /* 0x000fe4000bf45320 */
[----:B------:R-:W-:Y:S02]  /*41c0*/  UPRMT UR37, UR37, 0x654, UR8 ;  /* 0x0000065425257896 */ /* 0x000fe40008000008 */
[----:B------:R-:W-:Y:S02]  /*41d0*/  UISETP.NE.AND.EX UP3, UPT, UR5, URZ, UPT, UP3 ;  /* 0x000000ff0500728c */ /* 0x000fe4000bf65330 */
[----:B------:R-:W1:Y:S08]  /*41e0*/  LDC.64 R32, c[0x0][0x348] ;  /* 0x0000d200ff207b82 */ /* 0x000e700000000a00 */
[----:B------:R-:W3:Y:S08]  /*41f0*/  LDC.64 R16, c[0x0][0xb10] ;  /* 0x0002c400ff107b82 */ /* 0x000ef00000000a00 */
[----:B------:R-:W1:Y:S08]  /*4200*/  LDC.64 R6, c[0x0][0xb18] ;  /* 0x0002c600ff067b82 */ /* 0x000e700000000a00 */
[----:B------:R-:W1:Y:S08]  /*4210*/  LDC.64 R4, c[0x0][0xb28] ;  /* 0x0002ca00ff047b82 */ /* 0x000e700000000a00 */
[----:B--2-4-:R-:W1:Y:S02]  /*4220*/  LDC R24, c[0x0][0x374] ;  /* 0x0000dd00ff187b82 */ /* 0x014e640000000800 */
.L_x_94:
[C---:B------:R-:W-:Y:S02]  /*4230*/  LEA R0, R29.reuse, UR6, 0x3 ;  /* 0x000000061d007c11 */ /* 0x040fe4000f8e18ff */
[----:B------:R-:W-:Y:S02]  /*4240*/  SHF.L.U32 R3, R28, 0x1f, RZ ;  /* 0x0000001f1c037819 */ /* 0x000fe400000006ff */
[----:B------:R-:W-:Y:S02]  /*4250*/  LEA R20, R29, UR6, 0x4 ;  /* 0x000000061d147c11 */ /* 0x000fe4000f8e20ff */
[----:B--2---:R-:W2:Y:S02]  /*4260*/  SYNCS.PHASECHK.TRANS64.TRYWAIT P0, [R0+URZ+0x70], R3 ;  /* 0x00007003000075a7 */ /* 0x004ea400080011ff */
[----:B--2---:R-:W-:Y:S05]  /*4270*/  @!P0 BRA `(.L_x_87) ;  /* 0x0000002c00788947 */ /* 0x004fea0003800000 */
.L_x_146:
[----:B------:R-:W-:Y:S01]  /*4280*/  ISETP.GE.AND P0, PT, R40, 0x1, PT ;  /* 0x000000012800780c */ /* 0x000fe20003f06270 */
[----:B------:R-:W4:Y:S01]  /*4290*/  LDS.128 R20, [R20+0x100] ;  /* 0x0001000014147984 */ /* 0x000f220000000c00 */
[----:B------:R-:W-:Y:S01]  /*42a0*/  ISETP.NE.U32.AND P4, PT, RZ, UR4, PT ;  /* 0x00000004ff007c0c */ /* 0x000fe2000bf85070 */
[----:B--2---:R-:W-:Y:S01]  /*42b0*/  VIADD R0, R0, 0x80 ;  /* 0x0000008000007836 */ /* 0x004fe20000000000 */
[----:B------:R-:W-:Y:S02]  /*42c0*/  SHF.L.U32 R26, R30, 0x1f, RZ ;  /* 0x0000001f1e1a7819 */ /* 0x000fe400000006ff */
[----:B------:R-:W-:Y:S02]  /*42d0*/  ISETP.NE.AND.EX P4, PT, RZ, UR5, PT, P4 ;  /* 0x00000005ff007c0c */ /* 0x000fe4000bf85340 */
[----:B------:R-:W-:Y:S01]  /*42e0*/  PRMT R0, RZ, 0x654, R0 ;  /* 0x00000654ff007816 */ /* 0x000fe20000000000 */
[----:B------:R-:W-:Y:S01]  /*42f0*/  @!PT LDS RZ, [RZ] ;  /* 0x00000000fffff984 */ /* 0x000fe20000000800 */
[----:B------:R-:W-:Y:S01]  /*4300*/  @!PT LDS RZ, [RZ] ;  /* 0x00000000fffff984 */ /* 0x000fe20000000800 */
[----:B------:R-:W-:Y:S01]  /*4310*/  @!PT LDS RZ, [RZ] ;  /* 0x00000000fffff984 */ /* 0x000fe20000000800 */
[----:B------:R-:W-:Y:S01]  /*4320*/  @!PT LDS RZ, [RZ] ;  /* 0x00000000fffff984 */ /* 0x000fe20000000800 */
[----:B------:R2:W-:Y:S06]  /*4330*/  MEMBAR.ALL.CTA ;  /* 0x0000000000007992 */ /* 0x0005ec0000008000 */
[----:B--2---:R-:W2:Y:S02]  /*4340*/  FENCE.VIEW.ASYNC.S ;  /* 0x00000000000073c6 */ /* 0x004ea40000000000 */
[----:B--2---:R2:W-:Y:S01]  /*4350*/  SYNCS.ARRIVE.TRANS64.RED.A1T0 RZ, [R0+URZ], RZ ;  /* 0x000000ff00ff79a7 */ /* 0x0045e200081004ff */
[----:B----4-:R-:W-:Y:S11]  /*4360*/  LOP3.LUT P3, RZ, R22, 0x1, RZ, 0xc0, !PT ;  /* 0x0000000116ff7812 */ /* 0x010ff6000786c0ff */
[----:B------:R-:W-:Y:S02]  /*4370*/  @!UPT UIADD3 URZ, UPT, UPT, URZ, URZ, URZ ;  /* 0x000000fffffff290 */ /* 0x000fe4000fffe0ff */
[----:B------:R-:W-:Y:S02]  /*4380*/  @P3 MOV R13, R20 ;  /* 0x00000014000d3202 */ /* 0x000fe40000000f00 */
[----:B------:R-:W-:Y:S01]  /*4390*/  @P3 LOP3.LUT R8, R21, 0xffff, RZ, 0xc0, !PT ;  /* 0x0000ffff15083812 */ /* 0x000fe200078ec0ff */
[----:B--2---:R-:W-:Y:S06]  /*43a0*/  @!P0 BRA `(.L_x_88) ;  /* 0x0000000000a48947 */ /* 0x004fec0003800000 */
[----:B-1----:R-:W-:Y:S01]  /*43b0*/  IMAD.HI.U32 R31, R24, R7, RZ ;  /* 0x00000007181f7227 */ /* 0x002fe200078e00ff */
[----:B------:R-:W-:Y:S02]  /*43c0*/  ISETP.NE.AND P0, PT, R6, 0x1, PT ;  /* 0x000000010600780c */ /* 0x000fe40003f05270 */
[----:B------:R-:W-:Y:S01]  /*43d0*/  ISETP.NE.AND P2, PT, R40, 0x1, PT ;  /* 0x000000012800780c */ /* 0x000fe20003f45270 */
[----:B---3--:R-:W-:Y:S01]  /*43e0*/  IMAD.HI.U32 R34, R19, R16, RZ ;  /* 0x0000001013227227 */ /* 0x008fe200078e00ff */
[----:B------:R-:W-:Y:S02]  /*43f0*/  SHF.R.U32.HI R31, RZ, R18, R31 ;  /* 0x00000012ff1f7219 */ /* 0x000fe4000001161f */
[----:B------:R-:W-:Y:S01]  /*4400*/  ISETP.NE.AND P5, PT, R2, 0x1, PT ;  /* 0x000000010200780c */ /* 0x000fe20003fa5270 */
[----:B------:R-:W-:Y:S01]  /*4410*/  IMAD.HI.U32 R36, R13, R16, RZ ;  /* 0x000000100d247227 */ /* 0x000fe200078e00ff */
[----:B------:R-:W-:Y:S02]  /*4420*/  SHF.R.U32.HI R34, RZ, R17, R34 ;  /* 0x00000011ff227219 */ /* 0x000fe40000011622 */
[----:B------:R-:W-:Y:S01]  /*4430*/  SEL R3, R24, R31, !P0 ;  /* 0x0000001f18037207 */ /* 0x000fe20004000000 */
[C---:B------:R-:W-:Y:S01]  /*4440*/  IMAD.HI.U32 R31, R8.reuse, R7, RZ ;  /* 0x00000007081f7227 */ /* 0x040fe200078e00ff */
[----:B------:R-:W-:Y:S02]  /*4450*/  SEL R11, R19, R34, !P5 ;  /* 0x00000022130b7207 */ /* 0x000fe40006800000 */
[----:B------:R-:W-:Y:S01]  /*4460*/  SHF.R.U32.HI R36, RZ, R17, R36 ;  /* 0x00000011ff247219 */ /* 0x000fe20000011624 */
[----:B------:R-:W-:Y:S01]  /*4470*/  IMAD.HI.U32 R38, R3, R4, RZ ;  /* 0x0000000403267227 */ /* 0x000fe200078e00ff */
[----:B------:R-:W-:Y:S03]  /*4480*/  SHF.R.U32.HI R31, RZ, R18, R31 ;  /* 0x00000012ff1f7219 */ /* 0x000fe6000001161f */
[----:B------:R-:W-:Y:S01]  /*4490*/  IMAD.HI.U32 R34, R11, R4, RZ ;  /* 0x000000040b227227 */ /* 0x000fe200078e00ff */
[----:B------:R-:W-:Y:S02]  /*44a0*/  @P2 SHF.R.U32.HI R3, RZ, R5, R38 ;  /* 0x00000005ff032219 */ /* 0x000fe40000011626 */
[----:B------:R-:W-:Y:S02]  /*44b0*/  SEL R9, R8, R31, !P0 ;  /* 0x0000001f08097207 */ /* 0x000fe40004000000 */
[----:B------:R-:W-:Y:S01]  /*44c0*/  @P2 SHF.R.U32.HI R11, RZ, R5, R34 ;  /* 0x00000005ff0b2219 */ /* 0x000fe20000011622 */
[C---:B------:R-:W-:Y:S01]  /*44d0*/  IMAD R10, R40.reuse, R3, RZ ;  /* 0x00000003280a7224 */ /* 0x040fe200078e02ff */
[----:B------:R-:W-:Y:S01]  /*44e0*/  SEL R3, R13, R36, !P5 ;  /* 0x000000240d037207 */ /* 0x000fe20006800000 */
[C---:B------:R-:W-:Y:S03]  /*44f0*/  IMAD.HI.U32 R14, R9.reuse, R4, RZ ;  /* 0x00000004090e7227 */ /* 0x040fe600078e00ff */
[----:B------:R-:W-:Y:S01]  /*4500*/  ISETP.GE.AND P0, PT, R9, R10, PT ;  /* 0x0000000a0900720c */ /* 0x000fe20003f06270 */
[C---:B------:R-:W-:Y:S01]  /*4510*/  IMAD R12, R40.reuse, R11, RZ ;  /* 0x0000000b280c7224 */ /* 0x040fe200078e02ff */
[-C--:B------:R-:W-:Y:S04]  /*4520*/  SHF.R.U32.HI R14, RZ, R5.reuse, R14 ;  /* 0x00000005ff0e7219 */ /* 0x080fe8000001160e */
[----:B------:R-:W-:Y:S02]  /*4530*/  ISETP.GE.OR P0, PT, R3, R12, P0 ;  /* 0x0000000c0300720c */ /* 0x000fe40000706670 */
[----:B------:R-:W-:Y:S05]  /*4540*/  SEL R15, R9, R14, !P2 ;  /* 0x0000000e090f7207 */ /* 0x000fea0005000000 */
[----:B------:R-:W-:Y:S04]  /*4550*/  IMAD.MOV R14, RZ, RZ, -R15 ;  /* 0x000000ffff0e7224 */ /* 0x000fe800078e0a0f */
[----:B------:R-:W-:Y:S02]  /*4560*/  IMAD R14, R40, R14, R9 ;  /* 0x0000000e280e7224 */ /* 0x000fe400078e0209 */
[C---:B------:R-:W-:Y:S05]  /*4570*/  @!P0 IMAD.HI.U32 R10, R3.reuse, R4, RZ ;  /* 0x00000004030a8227 */ /* 0x040fea00078e00ff */
[----:B------:R-:W-:Y:S04]  /*4580*/  @!P0 SHF.R.U32.HI R10, RZ, R5, R10 ;  /* 0x00000005ff0a8219 */ /* 0x000fe8000001160a */
[----:B------:R-:W-:Y:S01]  /*4590*/  @!P0 SEL R0, R3, R10, !P2 ;  /* 0x0000000a03008207 */ /* 0x000fe20005000000 */
[----:B------:R-:W-:Y:S03]  /*45a0*/  IMAD.MOV R10, RZ, RZ, -R3 ;  /* 0x000000ffff0a7224 */ /* 0x000fe600078e0a03 */
[----:B------:R-:W-:Y:S01]  /*45b0*/  @!P0 IADD3 R15, PT, PT, R15, -R0, RZ ;  /* 0x800000000f0f8210 */ /* 0x000fe20007ffe0ff */
[----:B------:R-:W-:Y:S01]  /*45c0*/  @!P0 IMAD R0, R11, R14, R0 ;  /* 0x0000000e0b008224 */ /* 0x000fe200078e0200 */
[----:B------:R-:W-:Y:S01]  /*45d0*/  IADD3 R11, PT, PT, -R9, RZ, RZ ;  /* 0x000000ff090b7210 */ /* 0x000fe20007ffe1ff */
[----:B------:R-:W-:Y:S02]  /*45e0*/  IMAD R13, R2, R10, R13 ;  /* 0x0000000a020d7224 */ /* 0x000fe400078e020d */
[----:B------:R-:W-:Y:S02]  /*45f0*/  @!P0 IMAD R9, R15, R40, R3 ;  /* 0x000000280f098224 */ /* 0x000fe400078e0203 */
[----:B------:R-:W-:Y:S02]  /*4600*/  @!P0 IMAD.MOV.U32 R3, RZ, RZ, R0 ;  /* 0x000000ffff038224 */ /* 0x000fe400078e0000 */
[----:B------:R-:W-:Y:S02]  /*4610*/  IMAD R8, R6, R11, R8 ;  /* 0x0000000b06087224 */ /* 0x000fe400078e0208 */
[----:B------:R-:W-:Y:S02]  /*4620*/  IMAD R13, R3, R2, R13 ;  /* 0x00000002030d7224 */ /* 0x000fe400078e020d */
[----:B------:R-:W-:Y:S02]  /*4630*/  IMAD R8, R9, R6, R8 ;  /* 0x0000000609087224 */ /* 0x000fe400078e0208 */
.L_x_88:
[----:B------:R-:W-:Y:S05]  /*4640*/  BRA.U UP1, `(.L_x_89) ;  /* 0x0000000101107547 */ /* 0x000fea000b800000 */
[----:B------:R-:W-:Y:S04]  /*4650*/  MOV R0, UR7 ;  /* 0x0000000700007c02 */ /* 0x000fe80008000f00 */
[----:B------:R-:W-:Y:S04]  /*4660*/  SHF.L.U32 R3, R0, 0x1f, RZ ;  /* 0x0000001f00037819 */ /* 0x000fe800000006ff */
[----:B------:R-:W2:Y:S02]  /*4670*/  SYNCS.PHASECHK.TRANS64.TRYWAIT P0, [UR6+0x68], R3 ;  /* 0x00006803ff0075a7 */ /* 0x000ea40008001106 */
[----:B--2---:R-:W-:Y:S05]  /*4680*/  @!P0 BRA `(.L_x_90) ;  /* 0x0000002800888947 */ /* 0x004fea0003800000 */
.L_x_89:
[----:B------:R-:W-:Y:S05]  /*4690*/  BRA.U !UP3, `(.L_x_91) ;  /* 0x000000010b347547 */ /* 0x000fea000b800000 */
[----:B------:R-:W-:Y:S01]  /*46a0*/  UPLOP3.LUT UP0, UPT, UPT, UPT, UP2, 0x80, 0x8 ;  /* 0x000000000008789c */ /* 0x000fe20003f0f020 */
[----:B--2---:R-:W-:Y:S02]  /*46b0*/  HFMA2 R0, -RZ, RZ, 0, 5.9604644775390625e-08 ;  /* 0x00000001ff007431 */ /* 0x004fe400000001ff */
[----:B------:R-:W-:Y:S03]  /*46c0*/  IMAD.MOV.U32 R95, RZ, RZ, 0x1 ;  /* 0x00000001ff5f7424 */ /* 0x000fe600078e00ff */
[----:B------:R-:W-:Y:S05]  /*46d0*/  PLOP3.LUT P0, PT, PT, PT, UP0, 0x80, 0x8 ;  /* 0x000000000008781c */ /* 0x000fea0003f0f008 */
[----:B------:R-:W2:Y:S01]  /*46e0*/  @UP0 LDCU.64 UR10, c[0x0][0x888] ;  /* 0x00011100ff0a07ac */ /* 0x000ea20008000a00 */
[----:B------:R-:W-:Y:S07]  /*46f0*/  @UP0 UIMAD UR8, UR36, UR4, URZ ;  /* 0x00000004240802a4 */ /* 0x000fee000f8e02ff */
[----:B------:R-:W-:Y:S01]  /*4700*/  @!P0 PRMT R95, R0, 0x7610, R95 ;  /* 0x00007610005f8816 */ /* 0x000fe2000000005f */
[----:B--2---:R-:W-:Y:S03]  /*4710*/  @UP0 UIMAD.WIDE UR10, UR8, 0x4, UR10 ;  /* 0x00000004080a08a5 */ /* 0x004fe6000f8e020a */
[----:B------:R-:W2:Y:S03]  /*4720*/  @!UP0 LDCU UR8, c[0x0][0x880] ;  /* 0x00011000ff0887ac */ /* 0x000ea60008000800 */
[----:B------:R-:W-:Y:S01]  /*4730*/  IMAD.U32 R10, RZ, RZ, UR10 ;  /* 0x0000000aff0a7e24 */ /* 0x000fe2000f8e00ff */
[----:B------:R-:W-:Y:S05]  /*4740*/  MOV R11, UR11 ;  /* 0x0000000b000b7c02 */ /* 0x000fea0008000f00 */
[----:B-----5:R4:W5:Y:S02]  /*4750*/  @P0 LDG.E R49, desc[UR40][R10.64] ;  /* 0x000000280a310981 */ /* 0x020964000c1e1900 */
[----:B--2-4-:R-:W-:Y:S07]  /*4760*/  @!P0 IMAD.U32 R49, RZ, RZ, UR8 ;  /* 0x00000008ff318e24 */ /* 0x014fee000f8e00ff */
.L_x_91:
[----:B-----5:R-:W-:Y:S01]  /*4770*/  @!P4 FSETP.EQ.AND P5, PT, R49, RZ, PT ;  /* 0x000000ff3100c20b */ /* 0x020fe20003fa2000 */
[----:B------:R-:W-:Y:S01]  /*4780*/  @!UPT UIADD3 URZ, UPT, UPT, URZ, URZ, URZ ;  /* 0x000000fffffff290 */ /* 0x000fe2000fffe0ff */
[----:B------:R-:W-:Y:S11]  /*4790*/  @!P4 BRA `(.L_x_92) ;  /* 0x000000000014c947 */ /* 0x000ff60003800000 */
[----:B------:R-:W-:Y:S02]  /*47a0*/  LOP3.LUT P0, RZ, R95, 0xff, RZ, 0xc0, !PT ;  /* 0x000000ff5fff7812 */ /* 0x000fe4000780c0ff */
[----:B------:R-:W-:Y:S04]  /*47b0*/  PLOP3.LUT P5, PT, PT, PT, UP0, 0x80, 0x8 ;  /* 0x000000000008781c */ /* 0x000fe80003faf008 */
[----:B------:R-:W-:Y:S07]  /*47c0*/  PLOP3.LUT P5, PT, P5, PT, PT, 0x8, 0x80 ;  /* 0x000000000080781c */ /* 0x000fee0002fae170 */
[----:B------:R-:W-:Y:S11]  /*47d0*/  @P0 FSETP.EQ.AND P5, PT, R49, RZ, PT ;  /* 0x000000ff3100020b */ /* 0x000ff60003fa2000 */
[----:B------:R-:W-:Y:S02]  /*47e0*/  @!UPT UIADD3 URZ, UPT, UPT, URZ, URZ, URZ ;  /* 0x000000fffffff290 */ /* 0x000fe4000fffe0ff */
.L_x_92:
[----:B------:R-:W4:Y:S01]  /*47f0*/  SYNCS.PHASECHK.TRANS64.TRYWAIT P4, [UR6+0x58], R26 ;  /* 0x0000581aff0075a7 */ /* 0x000f220008081106 */
[----:B------:R-:W-:Y:S01]  /*4800*/  @P3 SHF.R.U32.HI R27, RZ, 0x10, R21 ;  /* 0x00000010ff1b3819 */ /* 0x000fe20000011615 */
[----:B------:R-:W-:Y:S01]  /*4810*/  VIADD R29, R29, 0x1 ;  /* 0x000000011d1d7836 */ /* 0x000fe20000000000 */
[----:B------:R-:W5:Y:S08]  /*4820*/  LDC.64 R14, c[0x0][0xb10] ;  /* 0x0002c400ff0e7b82 */ /* 0x000f700000000a00 */
[----:B------:R-:W1:Y:S08]  /*4830*/  LDC.64 R10, c[0x0][0xb18] ;  /* 0x0002c600ff0a7b82 */ /* 0x000e700000000a00 */
[----:B--2---:R-:W2:Y:S08]  /*4840*/  @!P1 LDC R0, c[0x0][0xb20] ;  /* 0x0002c800ff009b82 */ /* 0x004eb00000000800 */
[----:B------:R-:W3:Y:S01]  /*4850*/  @!P1 LDC R3, c[0x0][0xb0c] ;  /* 0x0002c300ff039b82 */ /* 0x000ee20000000800 */
[----:B-----5:R-:W-:Y:S05]  /*4860*/  @!P1 IMAD.HI.U32 R14, R13, R14, RZ ;  /* 0x0000000e0d0e9227 */ /* 0x020fea00078e00ff */
[----:B------:R-:W-:Y:S01]  /*4870*/  @!P1 SHF.R.U32.HI R14, RZ, R15, R14 ;  /* 0x0000000fff0e9219 */ /* 0x000fe2000001160e */
[----:B-1----:R-:W-:Y:S01]  /*4880*/  @!P1 IMAD.HI.U32 R11, R8, R11, RZ ;  /* 0x0000000b080b9227 */ /* 0x002fe200078e00ff */
[----:B------:R-:W-:Y:S04]  /*4890*/  @!P1 ISETP.NE.AND P0, PT, R10, 0x1, PT ;  /* 0x000000010a00980c */ /* 0x000fe80003f05270 */
[----:B--2---:R-:W-:Y:S02]  /*48a0*/  @!P1 SHF.R.U32.HI R9, RZ, R0, R11 ;  /* 0x00000000ff099219 */ /* 0x004fe4000001160b */
[----:B---3--:R-:W-:Y:S02]  /*48b0*/  @!P1 ISETP.NE.AND P2, PT, R3, 0x1, PT ;  /* 0x000000010300980c */ /* 0x008fe40003f45270 */
[----:B------:R-:W-:Y:S02]  /*48c0*/  @!P1 SEL R9, R8, R9, !P0 ;  /* 0x0000000908099207 */ /* 0x000fe40004000000 */
[----:B------:R-:W-:Y:S02]  /*48d0*/  ELECT P0, URZ, PT ;  /* 0x0000000000ff782f */ /* 0x000fe40003800000 */
[----:B------:R-:W-:Y:S05]  /*48e0*/  @!P1 SEL R14, R13, R14, !P2 ;  /* 0x0000000e0d0e9207 */ /* 0x000fea0005000000 */
[----:B------:R-:W-:Y:S02]  /*48f0*/  @!P1 IMAD.IADD R0, R9, 0x1, -R14 ;  /* 0x0000000109009824 */ /* 0x000fe400078e0a0e */
[----:B------:R-:W-:Y:S02]  /*4900*/  @!P1 IMAD.IADD R9, R14, 0x1, -R9 ;  /* 0x000000010e099824 */ /* 0x000fe400078e0a09 */
[----:B------:R-:W-:Y:S02]  /*4910*/  @!P1 IMAD R13, R0, R3, R13 ;  /* 0x00000003000d9224 */ /* 0x000fe400078e020d */
[----:B------:R-:W-:Y:S01]  /*4920*/  @!P1 IMAD R8, R9, R10, R8 ;  /* 0x0000000a09089224 */ /* 0x000fe200078e0208 */
[----:B----4-:R-:W-:Y:S06]  /*4930*/  @!P4 BRA `(.L_x_93) ;  /* 0x0000002400f4c947 */ /* 0x010fec0003800000 */
.L_x_149:
[----:B------:R-:W-:Y:S01]  /*4940*/  PLOP3.LUT P5, PT, P5, P0, PT, 0xf2, 0x2f ;  /* 0x00000000002f781c */ /* 0x000fe20002fa1e72 */
[----:B------:R-:W-:Y:S01]  /*4950*/  UMOV UR14, 0x0 ;  /* 0x00000000000e7882 */ /* 0x000fe20000000000 */
[----:B------:R-:W-:Y:S01]  /*4960*/  LOP3.LUT R30, R30, 0x1, RZ, 0x3c, !PT ;  /* 0x000000011e1e7812 */ /* 0x000fe200078e3cff */
[----:B------:R-:W-:Y:S01]  /*4970*/  UMOV UR15, 0x10000000 ;  /* 0x10000000000f7882 */ /* 0x000fe20000000000 */
[----:B------:R-:W-:Y:S01]  /*4980*/  UMOV UR12, UR36 ;  /* 0x00000024000c7c82 */ /* 0x000fe20008000000 */
[----:B------:R-:W-:Y:S08]  /*4990*/  @P3 R2UR UR36, R27 ;  /* 0x000000001b2432ca */ /* 0x000ff000000e0000 */
[----:B-1----:R-:W-:Y:S01]  /*49a0*/  @!P5 IADD3 R3, P0, PT, R32, 0x580, RZ ;  /* 0x000005802003d810 */ /* 0x002fe20007f1e0ff */
[----:B------:R-:W-:Y:S01]  /*49b0*/  @!P5 IMAD.SHL.U32 R94, R94, 0x40, RZ ;  /* 0x000000405e5ed824 */ /* 0x000fe200078e00ff */
[----:B------:R-:W-:Y:S01]  /*49c0*/  VOTEU.ALL UP1, P5 ;  /* 0x0000000000ff7886 */ /* 0x000fe20002820000 */
[----:B------:R-:W-:Y:S01]  /*49d0*/  @!P5 IMAD.SHL.U32 R93, R93, 0x40, RZ ;  /* 0x000000405d5dd824 */ /* 0x000fe200078e00ff */
[----:B------:R-:W-:Y:S01]  /*49e0*/  @!P5 R2UR UR9, R3 ;  /* 0x000000000309d2ca */ /* 0x000fe200000e0000 */
[----:B------:R-:W-:Y:S01]  /*49f0*/  @!P5 IMAD.X R0, RZ, RZ, R33, P0 ;  /* 0x000000ffff00d224 */ /* 0x000fe200000e0621 */
[----:B------:R-:W-:Y:S01]  /*4a00*/  @!P5 R2UR UR10, R94 ;  /* 0x000000005e0ad2ca */ /* 0x000fe200000e0000 */
[----:B------:R-:W-:Y:S01]  /*4a10*/  IMAD.IADD R94, R8, 0x1, R81 ;  /* 0x00000001085e7824 */ /* 0x000fe200078e0251 */
[----:B------:R-:W-:Y:S01]  /*4a20*/  @!P5 R2UR UR11, R93 ;  /* 0x000000005d0bd2ca */ /* 0x000fe200000e0000 */
[----:B------:R-:W-:Y:S01]  /*4a30*/  IMAD.IADD R93, R13, 0x1, R92 ;  /* 0x000000010d5d7824 */ /* 0x000fe200078e025c */
[----:B------:R-:W-:Y:S02]  /*4a40*/  @!P5 R2UR UR8, R0 ;  /* 0x000000000008d2ca */ /* 0x000fe400000e0000 */
[C---:B------:R-:W-:Y:S04]  /*4a50*/  ISETP.NE.AND P0, PT, R29.reuse, 0x2, PT ;  /* 0x000000021d00780c */ /* 0x040fe80003f05270 */
[----:B------:R-:W-:Y:S01]  /*4a60*/  SEL R3, RZ, 0x1, P0 ;  /* 0x00000001ff037807 */ /* 0x000fe20000000000 */
[----:B------:R-:W-:Y:S01]  /*4a70*/  IMAD.U32 R10, RZ, RZ, UR9 ;  /* 0x00000009ff0a7e24 */ /* 0x000fe2000f8e00ff */
[----:B------:R-:W-:Y:S01]  /*4a80*/  @!UP1 UIADD3 UR9, UPT, UPT, UR6, 0x50, URZ ;  /* 0x0000005006099890 */ /* 0x000fe2000fffe0ff */
[----:B------:R-:W-:Y:S02]  /*4a90*/  SEL R29, R29, RZ, P0 ;  /* 0x000000ff1d1d7207 */ /* 0x000fe40000000000 */
[----:B------:R-:W-:Y:S02]  /*4aa0*/  LOP3.LUT R28, R28, R3, RZ, 0x3c, !PT ;  /* 0x000000031c1c7212 */ /* 0x000fe400078e3cff */
[----:B------:R-:W-:Y:S01]  /*4ab0*/  IMAD.U32 R11, RZ, RZ, UR8 ;  /* 0x00000008ff0b7e24 */ /* 0x000fe2000f8e00ff */
[----:B------:R-:W-:Y:S01]  /*4ac0*/  @!P5 R2UR UR16, R10 ;  /* 0x000000000a10d2ca */ /* 0x000fe200000e0000 */
[----:B------:R-:W-:Y:S01]  /*4ad0*/  @!UP1 UIADD3 UR8, UPT, UPT, UR6, 0x200, URZ ;  /* 0x0000020006089890 */ /* 0x000fe2000fffe0ff */
[----:B------:R-:W-:Y:S02]  /*4ae0*/  VOTEU.ALL UP1, P5 ;  /* 0x0000000000ff7886 */ /* 0x000fe40002820000 */
[----:B------:R-:W-:Y:S11]  /*4af0*/  @!P5 R2UR UR17, R11 ;  /* 0x000000000b11d2ca */ /* 0x000ff600000e0000 */
[----:B------:R-:W-:Y:S02]  /*4b00*/  @!UPT UIADD3 URZ, UPT, UPT, URZ, URZ, URZ ;  /* 0x000000fffffff290 */ /* 0x000fe4000fffe0ff */
[----:B------:R2:W-:Y:S01]  /*4b10*/  @!UP1 UTMALDG.3D [UR8], [UR16], desc[UR14] ;  /* 0x00000e08100095b4 */ /* 0x0005e20008011000 */
[----:B------:R2:W-:Y:S01]  /*4b20*/  @!P5 SYNCS.ARRIVE.TRANS64.RED.A0TR RZ, [UR6+0x50], R25 ;  /* 0x00005019ffffd9a7 */ /* 0x0005e20008300406 */
[----:B------:R-:W-:Y:S01]  /*4b30*/  UPLOP3.LUT UP1, UPT, UPT, UPT, UPT, 0x80, 0x8 ;  /* 0x000000000008789c */ /* 0x000fe20003f2f070 */
[----:B------:R-:W-:Y:S01]  /*4b40*/  SYNCS.ARRIVE.TRANS64.RED.A1T0 RZ, [UR37], RZ ;  /* 0x000000ffffff79a7 */ /* 0x000fe20008100425 */
[----:B------:R-:W-:Y:S09]  /*4b50*/  @P3 BRA `(.L_x_94) ;  /* 0xfffffff400b43947 */ /* 0x000ff2000383ffff */
[----:B------:R-:W-:Y:S07]  /*4b60*/  MOV R0, UR6 ;  /* 0x0000000600007c02 */ /* 0x000fee0008000f00 */
.L_x_95:
[----:B-1----:R-:W-:-:S04]  /*4b70*/  SHF.L.U32 R3, R30, 0x1f, RZ ;  /* 0x0000001f1e037819 */ /* 0x002fc800000006ff */
[----:B------:R1:W3:Y:S03]  /*4b80*/  SYNCS.PHASECHK.TRANS64.TRYWAIT P0, [R0+URZ+0x58], R3 ;  /* 0x00005803000075a7 */ /* 0x0002e600080011ff */
[----:B---3--:R-:W-:Y:S05]  /*4b90*/  @!P0 NANOSLEEP.SYNCS 0x989680 ;  /* 0x009896800000895d */ /* 0x008fea0003900000 */
[----:B------:R-:W3:Y:S02]  /*4ba0*/  @!P0 SYNCS.PHASECHK.TRANS64 P0, [R0+URZ+0x58], R3 ;  /* 0x00005803000085a7 */ /* 0x000ee400080010ff */
[----:B--23--:R-:W-:Y:S05]  /*4bb0*/  @P0 EXIT ;  /* 0x000000000000094d */ /* 0x00cfea0003800000 */
[----:B------:R-:W-:Y:S05]  /*4bc0*/  BRA `(.L_x_95) ;  /* 0xfffffffc00e87947 */ /* 0x000fea000383ffff */
.L_x_86:
[----:B------:R-:W-:-:S06]  /*4bd0*/  UISETP.GE.AND UP1, UPT, UR10, 0x4, UPT ;  /* 0x000000040a00788c */ /* 0x000fcc000bf26270 */
[----:B------:R-:W-:-:S13]  /*4be0*/  PLOP3.LUT P0, PT, PT, PT, UP1, 0x80, 0x8 ;  /* 0x000000000008781c */ /* 0x000fda0003f0f018 */
[----:B------:R-:W-:Y:S05]  /*4bf0*/  @!P0 EXIT ;  /* 0x000000000000894d */ /* 0x000fea0003800000 */
[----:B------:R-:W-:Y:S01]  /*4c00*/  BAR.SYNC.DEFER_BLOCKING 0x6, 0xa0 ;  /* 0x0182800000007b1d */ /* 0x000fe20000010000 */
[C---:B------:R-:W-:Y:S01]  /*4c10*/  IMAD.SHL.U32 R4, R103.reuse, 0x40, RZ ;  /* 0x0000004067047824 */ /* 0x040fe200078e00ff */
[----:B------:R-:W-:Y:S01]  /*4c20*/  SHF.R.U32.HI R3, RZ, 0x1, R103 ;  /* 0x00000001ff037819 */ /* 0x000fe20000011667 */
[----:B------:R-:W-:Y:S01]  /*4c30*/  IMAD.SHL.U32 R105, R106, 0x800, RZ ;  /* 0x000008006a697824 */ /* 0x000fe200078e00ff */
[----:B------:R-:W-:Y:S01]  /*4c40*/  CS2R R108, SRZ ;  /* 0x00000000006c7805 */ /* 0x000fe2000001ff00 */
[C---:B------:R-:W-:Y:S01]  /*4c50*/  IMAD.U32 R47, R103.reuse, 0x10000, RZ ;  /* 0x00010000672f7824 */ /* 0x040fe200078e00ff */
[----:B------:R-:W-:Y:S01]  /*4c60*/  UMOV UR43, 0x400 ;  /* 0x00000400002b7882 */ /* 0x000fe20000000000 */
[C---:B------:R-:W-:Y:S01]  /*4c70*/  LOP3.LUT R2, R4.reuse, 0x180, RZ, 0xc0, !PT ;  /* 0x0000018004027812 */ /* 0x040fe200078ec0ff */
[----:B------:R-:W-:Y:S01]  /*4c80*/  ULEA UR43, UR37, UR43, 0x18 ;  /* 0x0000002b252b7291 */ /* 0x000fe2000f8ec0ff */
[----:B------:R-:W1:Y:S01]  /*4c90*/  LDC R101, c[0x0][0x370] ;  /* 0x0000dc00ff657b82 */ /* 0x000e620000000800 */
[----:B------:R-:W-:Y:S01]  /*4ca0*/  LOP3.LUT R4, R4, 0x640, RZ, 0xc0, !PT ;  /* 0x0000064004047812 */ /* 0x000fe200078ec0ff */
[----:B------:R-:W-:Y:S01]  /*4cb0*/  IMAD.MOV.U32 R44, RZ, RZ, RZ ;  /* 0x000000ffff2c7224 */ /* 0x000fe200078e00ff */
[----:B------:R-:W-:Y:S01]  /*4cc0*/  LOP3.LUT R3, R2, 0x20, R3, 0xf8, !PT ;  /* 0x0000002002037812 */ /* 0x000fe200078ef803 */
[----:B------:R-:W-:Y:S01]  /*4cd0*/  IMAD.SHL.U32 R2, R103, 0x8, RZ ;  /* 0x0000000867027824 */ /* 0x000fe200078e00ff */
[----:B------:R-:W-:Y:S01]  /*4ce0*/  LOP3.LUT R105, R4, 0x800, R105, 0xf8, !PT ;  /* 0x0000080004697812 */ /* 0x000fe200078ef869 */
[----:B------:R-:W-:Y:S01]  /*4cf0*/  UIADD3 UR4, UPT, UPT, UR43, 0x1200, URZ ;  /* 0x000012002b047890 */ /* 0x000fe2000fffe0ff */
[----:B------:R-:W-:Y:S01]  /*4d00*/  IMAD.MOV.U32 R110, RZ, RZ, RZ ;  /* 0x000000ffff6e7224 */ /* 0x000fe200078e00ff */
[----:B------:R-:W2:Y:S01]  /*4d10*/  LDC R42, c[0x0][0xb0c] ;  /* 0x0002c300ff2a7b82 */ /* 0x000ea20000000800 */
[----:B------:R-:W-:Y:S01]  /*4d20*/  LOP3.LUT R4, R3, 0x30, R2, 0x78, !PT ;  /* 0x0000003003047812 */ /* 0x000fe200078e7802 */
[----:B------:R-:W-:Y:S01]  /*4d30*/  IMAD.SHL.U32 R2, R106, 0x200000, RZ ;  /* 0x002000006a027824 */ /* 0x000fe200078e00ff */
[----:B------:R-:W3:Y:S01]  /*4d40*/  LDCU.64 UR46, c[0x0][0x348] ;  /* 0x00006900ff2e77ac */ /* 0x000ee20008000a00 */
[----:B------:R-:W-:Y:S01]  /*4d50*/  IMAD.SHL.U32 R3, R103, 0x10, RZ ;  /* 0x0000001067037824 */ /* 0x000fe200078e00ff */
[----:B------:R-:W-:Y:S01]  /*4d60*/  LOP3.LUT R105, R105, R4, RZ, 0xfc, !PT ;  /* 0x0000000469697212 */ /* 0x000fe200078efcff */
[----:B------:R-:W-:Y:S01]  /*4d70*/  IMAD.MOV.U32 R114, RZ, RZ, RZ ;  /* 0x000000ffff727224 */ /* 0x000fe200078e00ff */
[----:B------:R-:W4:Y:S01]  /*4d80*/  LDS R0, [UR43+0x120] ;  /* 0x0001202bff007984 */ /* 0x000f220008000800 */
[----:B------:R-:W1:Y:S01]  /*4d90*/  LDC R100, c[0x0][0xb20] ;  /* 0x0002c800ff647b82 */ /* 0x000e620000000800 */
[----:B------:R-:W-:Y:S01]  /*4da0*/  LOP3.LUT R2, R2, 0x200000, RZ, 0xc0, !PT ;  /* 0x0020000002027812 */ /* 0x000fe200078ec0ff */
[----:B------:R-:W-:Y:S01]  /*4db0*/  VIADD R104, R105, UR43 ;  /* 0x0000002b69687c36 */ /* 0x000fe20008000000 */
[----:B------:R-:W-:Y:S01]  /*4dc0*/  LOP3.LUT R3, R3, 0x20, RZ, 0xc0, !PT ;  /* 0x0000002003037812 */ /* 0x000fe200078ec0ff */
[----:B------:R-:W-:Y:S01]  /*4dd0*/  IMAD.U32 R111, RZ, RZ, UR4 ;  /* 0x00000004ff6f7e24 */ /* 0x000fe2000f8e00ff */
[----:B------:R-:W-:Y:S01]  /*4de0*/  LOP3.LUT R47, R2, 0x400000, R47, 0xf8, !PT ;  /* 0x00400000022f7812 */ /* 0x000fe200078ef82f */
[----:B------:R-:W1:Y:S01]  /*4df0*/  LDCU.64 UR38, c[0x0][0x888] ;  /* 0x00011100ff2677ac */ /* 0x000e620008000a00 */
[----:B------:R-:W-:Y:S01]  /*4e00*/  IADD3 R104, PT, PT, -R3, 0x200, R104 ;  /* 0x0000020003687810 */ /* 0x000fe20007ffe168 */
[----:B------:R-:W1:Y:S01]  /*4e10*/  LDC R41, c[0x0][0xb30] ;  /* 0x0002cc00ff297b82 */ /* 0x000e620000000800 */
[----:B------:R-:W-:-:S07]  /*4e20*/  UIADD3 UR42, UPT, UPT, UR43, 0x200, URZ ;  /* 0x000002002b2a7890 */ /* 0x000fce000fffe0ff */
[----:B------:R-:W1:Y:S08]  /*4e30*/  LDC.64 R90, c[0x0][0xb10] ;  /* 0x0002c400ff5a7b82 */ /* 0x000e700000000a00 */
[----:B------:R-:W1:Y:S08]  /*4e40*/  LDC.64 R38, c[0x0][0xb18] ;  /* 0x0002c600ff267b82 */ /* 0x000e700000000a00 */
[----:B------:R-:W1:Y:S01]  /*4e50*/  LDC.64 R86, c[0x0][0x888] ;  /* 0x00022200ff567b82 */ /* 0x000e620000000a00 */
[----:B----4-:R-:W-:-:S07]  /*4e60*/  IMAD.IADD R47, R0, 0x1, R47 ;  /* 0x00000001002f7824 */ /* 0x010fce00078e022f */
[----:B------:R-:W4:Y:S08]  /*4e70*/  LDC.64 R36, c[0x0][0xb28] ;  /* 0x0002ca00ff247b82 */ /* 0x000f300000000a00 */
[----:B------:R-:W1:Y:S08]  /*4e80*/  LDC.64 R88, c[0x0][0x890] ;  /* 0x00022400ff587b82 */ /* 0x000e700000000a00 */
[----:B------:R-:W1:Y:S08]  /*4e90*/  LDC.64 R84, c[0x0][0x8b0] ;  /* 0x00022c00ff547b82 */ /* 0x000e700000000a00 */
[----:B------:R-:W1:Y:S08]  /*4ea0*/  LDC.64 R82, c[0x0][0x8a8] ;  /* 0x00022a00ff527b82 */ /* 0x000e700000000a00 */
[----:B--23--:R-:W1:Y:S02]  /*4eb0*/  LDC R102, c[0x0][0x374] ;  /* 0x0000dd00ff667b82 */ /* 0x00ce640000000800 */
.L_x_113:
[C---:B------:R-:W-:Y:S02]  /*4ec0*/  LEA R0, R114.reuse, UR43, 0x3 ;  /* 0x0000002b72007c11 */ /* 0x040fe4000f8e18ff */
[----:B------:R-:W-:Y:S02]  /*4ed0*/  SHF.L.U32 R3, R109, 0x1f, RZ ;  /* 0x0000001f6d037819 */ /* 0x000fe400000006ff */
[----:B------:R-:W-:Y:S02]  /*4ee0*/  LEA R16, R114, UR43, 0x4 ;  /* 0x0000002b72107c11 */ /* 0x000fe4000f8e20ff */
[----:B--2---:R-:W2:Y:S02]  /*4ef0*/  SYNCS.PHASECHK.TRANS64.TRYWAIT P0, [R0+URZ+0x70], R3 ;  /* 0x00007003000075a7 */ /* 0x004ea400080011ff */
[----:B--23--:R-:W-:Y:S05]  /*4f00*/  @!P0 BRA `(.L_x_96) ;  /* 0x0000002000988947 */ /* 0x00cfea0003800000 */
.L_x_150:
[----:B------:R-:W3:Y:S01]  /*4f10*/  LDC.64 R12, c[0x0][0xb10] ;  /* 0x0002c400ff0c7b82 */ /* 0x000ee20000000a00 */
[----:B------:R-:W4:Y:S01]  /*4f20*/  LDS.128 R16, [R16+0x100] ;  /* 0x0001000010107984 */ /* 0x000f220000000c00 */
[----:B-1----:R-:W-:Y:S01]  /*4f30*/  ISETP.NE.AND P1, PT, R41, 0x1, PT ;  /* 0x000000012900780c */ /* 0x002fe20003f25270 */
[----:B--2---:R-:W-:Y:S01]  /*4f40*/  VIADD R0, R0, 0x80 ;  /* 0x0000008000007836 */ /* 0x004fe20000000000 */
[----:B------:R-:W-:Y:S04]  /*4f50*/  ISETP.GE.AND P0, PT, R40, 0x1, PT ;  /* 0x000000012800780c */ /* 0x000fe80003f06270 */
[----:B------:R-:W1:Y:S01]  /*4f60*/  LDC.64 R10, c[0x0][0xb18] ;  /* 0x0002c600ff0a7b82 */ /* 0x000e620000000a00 */
[----:B------:R-:W-:Y:S01]  /*4f70*/  PRMT R0, RZ, 0x654, R0 ;  /* 0x00000654ff007816 */ /* 0x000fe20000000000 */
[----:B------:R-:W-:Y:S01]  /*4f80*/  @!PT LDS RZ, [RZ] ;  /* 0x00000000fffff984 */ /* 0x000fe20000000800 */
[----:B------:R-:W-:Y:S01]  /*4f90*/  @!PT LDS RZ, [RZ] ;  /* 0x00000000fffff984 */ /* 0x000fe20000000800 */
[----:B------:R-:W-:Y:S01]  /*4fa0*/  @!PT LDS RZ, [RZ] ;  /* 0x00000000fffff984 */ /* 0x000fe20000000800 */
[----:B------:R-:W-:Y:S01]  /*4fb0*/  @!PT LDS RZ, [RZ] ;  /* 0x00000000fffff984 */ /* 0x000fe20000000800 */
[----:B------:R2:W-:Y:S06]  /*4fc0*/  MEMBAR.ALL.CTA ;  /* 0x0000000000007992 */ /* 0x0005ec0000008000 */
[----:B--2---:R-:W2:Y:S01]  /*4fd0*/  FENCE.VIEW.ASYNC.S ;  /* 0x00000000000073c6 */ /* 0x004ea20000000000 */
[----:B------:R-:W1:Y:S08]  /*4fe0*/  @!P1 LDC R14, c[0x0][0xb20] ;  /* 0x0002c800ff0e9b82 */ /* 0x000e700000000800 */
[----:B------:R-:W1:Y:S01]  /*4ff0*/  @!P1 LDC R9, c[0x0][0xb0c] ;  /* 0x0002c300ff099b82 */ /* 0x000e620000000800 */
[----:B--2---:R2:W-:Y:S01]  /*5000*/  SYNCS.ARRIVE.TRANS64.RED.A1T0 RZ, [R0+URZ], RZ ;  /* 0x000000ff00ff79a7 */ /* 0x0045e200081004ff */
[----:B----4-:R-:W-:Y:S04]  /*5010*/  LOP3.LUT P4, RZ, R18, 0x1, RZ, 0xc0, !PT ;  /* 0x0000000112ff7812 */ /* 0x010fe8000788c0ff */
[----:B------:R-:W-:Y:S09]  /*5020*/  P2R R112, PR, RZ, 0x10 ;  /* 0x00000010ff707803 */ /* 0x000ff20000000000 */
[----:B------:R-:W-:Y:S02]  /*5030*/  @P4 MOV R45, R16 ;  /* 0x00000010002d4202 */ /* 0x000fe40000000f00 */
[----:B------:R-:W-:Y:S01]  /*5040*/  @P4 LOP3.LUT R43, R17, 0xffff, RZ, 0xc0, !PT ;  /* 0x0000ffff112b4812 */ /* 0x000fe200078ec0ff */
[----:B--23--:R-:W-:Y:S06]  /*5050*/  @!P0 BRA `(.L_x_97) ;  /* 0x0000000000a48947 */ /* 0x00cfec0003800000 */
[----:B------:R-:W-:Y:S01]  /*5060*/  IMAD.HI.U32 R21, R102, R39, RZ ;  /* 0x0000002766157227 */ /* 0x000fe200078e00ff */
[----:B------:R-:W-:Y:S02]  /*5070*/  ISETP.NE.AND P0, PT, R38, 0x1, PT ;  /* 0x000000012600780c */ /* 0x000fe40003f05270 */
[----:B------:R-:W-:Y:S01]  /*5080*/  ISETP.NE.AND P2, PT, R40, 0x1, PT ;  /* 0x000000012800780c */ /* 0x000fe20003f45270 */
[----:B------:R-:W-:Y:S01]  /*5090*/  IMAD.HI.U32 R20, R101, R90, RZ ;  /* 0x0000005a65147227 */ /* 0x000fe200078e00ff */
[----:B------:R-:W-:Y:S02]  /*50a0*/  SHF.R.U32.HI R21, RZ, R100, R21 ;  /* 0x00000064ff157219 */ /* 0x000fe40000011615 */
[----:B------:R-:W-:Y:S01]  /*50b0*/  ISETP.NE.AND P3, PT, R42, 0x1, PT ;  /* 0x000000012a00780c */ /* 0x000fe20003f65270 */
[----:B------:R-:W-:Y:S01]  /*50c0*/  IMAD.HI.U32 R24, R45, R90, RZ ;  /* 0x0000005a2d187227 */ /* 0x000fe200078e00ff */
[----:B------:R-:W-:Y:S02]  /*50d0*/  SHF.R.U32.HI R20, RZ, R91, R20 ;  /* 0x0000005bff147219 */ /* 0x000fe40000011614 */
[----:B------:R-:W-:Y:S01]  /*50e0*/  SEL R3, R102, R21, !P0 ;  /* 0x0000001566037207 */ /* 0x000fe20004000000 */
[----:B------:R-:W-:Y:S01]  /*50f0*/  IMAD.HI.U32 R21, R43, R39, RZ ;  /* 0x000000272b157227 */ /* 0x000fe200078e00ff */
[----:B------:R-:W-:Y:S02]  /*5100*/  SEL R7, R101, R20, !P3 ;  /* 0x0000001465077207 */ /* 0x000fe40005800000 */
[----:B------:R-:W-:Y:S01]  /*5110*/  SHF.R.U32.HI R24, RZ, R91, R24 ;  /* 0x0000005bff187219 */ /* 0x000fe20000011618 */
[-C--:B------:R-:W-:Y:S04]  /*5120*/  IMAD.HI.U32 R20, R3, R36.reuse, RZ ;  /* 0x0000002403147227 */ /* 0x080fe800078e00ff */
[----:B------:R-:W-:Y:S01]  /*5130*/  IMAD.HI.U32 R22, R7, R36, RZ ;  /* 0x0000002407167227 */ /* 0x000fe200078e00ff */
[-C--:B------:R-:W-:Y:S02]  /*5140*/  @P2 SHF.R.U32.HI R3, RZ, R37.reuse, R20 ;  /* 0x00000025ff032219 */ /* 0x080fe40000011614 */
[----:B------:R-:W-:Y:S02]  /*5150*/  SHF.R.U32.HI R20, RZ, R100, R21 ;  /* 0x00000064ff147219 */ /* 0x000fe40000011615 */
[----:B------:R-:W-:Y:S01]  /*5160*/  @P2 SHF.R.U32.HI R7, RZ, R37, R22 ;  /* 0x00000025ff072219 */ /* 0x000fe20000011616 */
[C---:B------:R-:W-:Y:S01]  /*5170*/  IMAD R2, R40.reuse, R3, RZ ;  /* 0x0000000328027224 */ /* 0x040fe200078e02ff */
[----:B------:R-:W-:Y:S02]  /*5180*/  SEL R5, R43, R20, !P0 ;  /* 0x000000142b057207 */ /* 0x000fe40004000000 */
[----:B------:R-:W-:Y:S01]  /*5190*/  SEL R3, R45, R24, !P3 ;  /* 0x000000182d037207 */ /* 0x000fe20005800000 */
[----:B------:R-:W-:Y:S01]  /*51a0*/  IMAD R4, R40, R7, RZ ;  /* 0x0000000728047224 */ /* 0x000fe200078e02ff */
[C---:B------:R-:W-:Y:S01]  /*51b0*/  ISETP.GE.AND P0, PT, R5.reuse, R2, PT ;  /* 0x000000020500720c */ /* 0x040fe20003f06270 */
[----:B------:R-:W-:Y:S03]  /*51c0*/  IMAD.HI.U32 R6, R5, R36, RZ ;  /* 0x0000002405067227 */ /* 0x000fe600078e00ff */
[----:B------:R-:W-:Y:S01]  /*51d0*/  ISETP.GE.OR P0, PT, R3, R4, P0 ;  /* 0x000000040300720c */ /* 0x000fe20000706670 */
[----:B------:R-:W-:Y:S01]  /*51e0*/  IMAD.MOV R4, RZ, RZ, -R3 ;  /* 0x000000ffff047224 */ /* 0x000fe200078e0a03 */
[-C--:B------:R-:W-:Y:S03]  /*51f0*/  SHF.R.U32.HI R6, RZ, R37.reuse, R6 ;  /* 0x00000025ff067219 */ /* 0x080fe60000011606 */
[----:B------:R-:W-:Y:S01]  /*5200*/  IMAD R45, R42, R4, R45 ;  /* 0x000000042a2d7224 */ /* 0x000fe200078e022d */
[----:B------:R-:W-:Y:S05]  /*5210*/  SEL R15, R5, R6, !P2 ;  /* 0x00000006050f7207 */ /* 0x000fea0005000000 */
[----:B------:R-:W-:Y:S02]  /*5220*/  IMAD.MOV R6, RZ, RZ, -R15 ;  /* 0x000000ffff067224 */ /* 0x000fe400078e0a0f */
[C---:B------:R-:W-:Y:S04]  /*5230*/  @!P0 IMAD.HI.U32 R2, R3.reuse, R36, RZ ;  /* 0x0000002403028227 */ /* 0x040fe800078e00ff */
[----:B------:R-:W-:Y:S01]  /*5240*/  IMAD R6, R40, R6, R5 ;  /* 0x0000000628067224 */ /* 0x000fe200078e0205 */
[----:B------:R-:W-:Y:S04]  /*5250*/  @!P0 SHF.R.U32.HI R2, RZ, R37, R2 ;  /* 0x00000025ff028219 */ /* 0x000fe80000011602 */
[----:B------:R-:W-:Y:S02]  /*5260*/  @!P0 SEL R0, R3, R2, !P2 ;  /* 0x0000000203008207 */ /* 0x000fe40005000000 */
[----:B------:R-:W-:Y:S02]  /*5270*/  IADD3 R2, PT, PT, -R5, RZ, RZ ;  /* 0x000000ff05027210 */ /* 0x000fe40007ffe1ff */
[----:B------:R-:W-:Y:S01]  /*5280*/  @!P0 IADD3 R8, PT, PT, R15, -R0, RZ ;  /* 0x800000000f088210 */ /* 0x000fe20007ffe0ff */
[----:B------:R-:W-:Y:S02]  /*5290*/  @!P0 IMAD R0, R7, R6, R0 ;  /* 0x0000000607008224 */ /* 0x000fe400078e0200 */
[----:B------:R-:W-:Y:S02]  /*52a0*/  IMAD R43, R38, R2, R43 ;  /* 0x00000002262b7224 */ /* 0x000fe400078e022b */
[----:B------:R-:W-:Y:S02]  /*52b0*/  @!P0 IMAD R5, R8, R40, R3 ;  /* 0x0000002808058224 */ /* 0x000fe400078e0203 */
[----:B------:R-:W-:Y:S04]  /*52c0*/  @!P0 IMAD.MOV.U32 R3, RZ, RZ, R0 ;  /* 0x000000ffff038224 */ /* 0x000fe800078e0000 */
[----:B------:R-:W-:Y:S02]  /*52d0*/  IMAD R45, R3, R42, R45 ;  /* 0x0000002a032d7224 */ /* 0x000fe400078e022d */
[----:B------:R-:W-:Y:S07]  /*52e0*/  IMAD R43, R5, R38, R43 ;  /* 0x00000026052b7224 */ /* 0x000fee00078e022b */
.L_x_97:
[----:B------:R-:W-:Y:S01]  /*52f0*/  @!P1 IMAD.HI.U32 R0, R45, R12, RZ ;  /* 0x0000000c2d009227 */ /* 0x000fe200078e00ff */
[----:B-1----:R-:W-:Y:S01]  /*5300*/  @!P1 ISETP.NE.AND P0, PT, R10, 0x1, PT ;  /* 0x000000010a00980c */ /* 0x002fe20003f05270 */
[----:B------:R-:W-:Y:S01]  /*5310*/  ULOP3.LUT UP0, URZ, UR42, 0x1b0, URZ, 0xc0, !UPT ;  /* 0x000001b02aff7892 */ /* 0x000fe2000f80c0ff */
[----:B------:R-:W-:Y:S01]  /*5320*/  @!P1 ISETP.NE.AND P2, PT, R9, 0x1, PT ;  /* 0x000000010900980c */ /* 0x000fe20003f45270 */
[----:B------:R-:W-:Y:S01]  /*5330*/  @!P1 IMAD.HI.U32 R3, R43, R11, RZ ;  /* 0x0000000b2b039227 */ /* 0x000fe200078e00ff */
[----:B------:R-:W-:Y:S02]  /*5340*/  @!P1 SHF.R.U32.HI R0, RZ, R13, R0 ;  /* 0x0000000dff009219 */ /* 0x000fe40000011600 */
[----:B------:R-:W-:Y:S01]  /*5350*/  @P4 SHF.R.U32.HI R107, RZ, 0x10, R17 ;  /* 0x00000010ff6b4819 */ /* 0x000fe20000011611 */
[----:B------:R-:W-:Y:S01]  /*5360*/  VIADD R114, R114, 0x1 ;  /* 0x0000000172727836 */ /* 0x000fe20000000000 */
[----:B------:R-:W-:Y:S02]  /*5370*/  @!P1 SHF.R.U32.HI R2, RZ, R14, R3 ;  /* 0x0000000eff029219 */ /* 0x000fe40000011603 */
[----:B------:R-:W-:Y:S02]  /*5380*/  @!P1 SEL R3, R45, R0, !P2 ;  /* 0x000000002d039207 */ /* 0x000fe40005000000 */
[----:B------:R-:W-:Y:S05]  /*5390*/  @!P1 SEL R2, R43, R2, !P0 ;  /* 0x000000022b029207 */ /* 0x000fea0004000000 */
[----:B------:R-:W-:Y:S02]  /*53a0*/  @!P1 IMAD.IADD R0, R2, 0x1, -R3 ;  /* 0x0000000102009824 */ /* 0x000fe400078e0a03 */
[----:B------:R-:W-:Y:S02]  /*53b0*/  @!P1 IMAD.IADD R2, R3, 0x1, -R2 ;  /* 0x0000000103029824 */ /* 0x000fe400078e0a02 */
[----:B------:R-:W-:Y:S02]  /*53c0*/  @!P1 IMAD R45, R0, R9, R45 ;  /* 0x00000009002d9224 */ /* 0x000fe400078e022d */
[----:B------:R-:W-:Y:S01]  /*53d0*/  @!P1 IMAD R43, R2, R10, R43 ;  /* 0x0000000a022b9224 */ /* 0x000fe200078e022b */
[----:B------:R-:W-:Y:S06]  /*53e0*/  BRA.U !UP0, `(.L_x_98) ;  /* 0x0000000108407547 */ /* 0x000fec000b800000 */
[----:B------:R-:W1:Y:S01]  /*53f0*/  LDCU.64 UR8, c[0x4][0x80] ;  /* 0x01001000ff0877ac */ /* 0x000e620008000a00 */
[----:B------:R-:W-:Y:S01]  /*5400*/  MOV R3, 0x0 ;  /* 0x0000000000037802 */ /* 0x000fe20000000f00 */
[----:B------:R-:W-:Y:S02]  /*5410*/  HFMA2 R12, -RZ, RZ, 0, 5.9604644775390625e-08 ;  /* 0x00000001ff0c7431 */ /* 0x000fe400000001ff */
[----:B------:R-:W-:Y:S02]  /*5420*/  IMAD.MOV.U32 R8, RZ, RZ, 0x70 ;  /* 0x00000070ff087424 */ /* 0x000fe400078e00ff */
[----:B------:R-:W-:Y:S01]  /*5430*/  IMAD.MOV.U32 R13, RZ, RZ, RZ ;  /* 0x000000ffff0d7224 */ /* 0x000fe200078e00ff */
[----:B------:R-:W2:Y:S01]  /*5440*/  LDCU.64 UR6, c[0x4][0x88] ;  /* 0x01001100ff0677ac */ /* 0x000ea20008000a00 */
[----:B------:R-:W3:Y:S01]  /*5450*/  LDC.64 R2, c[0x4][R3] ;  /* 0x0100000003027b82 */ /* 0x000ee20000000a00 */
[----:B------:R-:W4:Y:S01]  /*5460*/  LDCU.64 UR4, c[0x4][0x8] ;  /* 0x01000100ff0477ac */ /* 0x000f220008000a00 */
[----:B-1----:R-:W-:Y:S01]  /*5470*/  MOV R5, UR9 ;  /* 0x0000000900057c02 */ /* 0x002fe20008000f00 */
[----:B------:R-:W-:Y:S01]  /*5480*/  IMAD.U32 R4, RZ, RZ, UR8 ;  /* 0x00000008ff047e24 */ /* 0x000fe2000f8e00ff */
[----:B--2---:R-:W-:Y:S01]  /*5490*/  MOV R7, UR7 ;  /* 0x0000000700077c02 */ /* 0x004fe20008000f00 */
[----:B------:R-:W-:Y:S01]  /*54a0*/  IMAD.U32 R6, RZ, RZ, UR6 ;  /* 0x00000006ff067e24 */ /* 0x000fe2000f8e00ff */
[----:B----4-:R-:W-:Y:S01]  /*54b0*/  MOV R11, UR5 ;  /* 0x00000005000b7c02 */ /* 0x010fe20008000f00 */
[----:B------:R-:W-:Y:S02]  /*54c0*/  IMAD.U32 R10, RZ, RZ, UR4 ;  /* 0x00000004ff0a7e24 */ /* 0x000fe4000f8e00ff */
[----:B------:R-:W-:Y:S07]  /*54d0*/  LEPC R20, `(.L_x_98) ;  /* 0x000000001014794e */ /* 0x000fee0000000000 */
[----:B---3-5:R-:W-:Y:S05]  /*54e0*/  CALL.ABS.NOINC R2 ;  /* 0x0000000002007343 */ /* 0x028fea0003c00000 */
.L_x_98:
[----:B------:R-:W-:Y:S01]  /*54f0*/  LOP3.LUT P0, RZ, R111, 0x1b0, RZ, 0xc0, !PT ;  /* 0x000001b06fff7812 */ /* 0x000fe2000780c0ff */
[----:B------:R-:W-:Y:S11]  /*5500*/  BSSY.RECONVERGENT B6, `(.L_x_99) ;  /* 0x0000013000067945 */ /* 0x000ff60003800200 */
[----:B------:R-:W-:Y:S01]  /*5510*/  @!UPT UIADD3 URZ, UPT, UPT, URZ, URZ, URZ ;  /* 0x000000fffffff290 */ /* 0x000fe2000fffe0ff */
[----:B------:R-:W-:Y:S05]  /*5520*/  @!P0 BRA `(.L_x_100) ;  /* 0x0000000000408947 */ /* 0x000fea0003800000 */
        /* <DEDUP_REMOVED lines=16> */
.L_x_100:
[----:B------:R-:W-:Y:S05]  /*5630*/  BSYNC.RECONVERGENT B6 ;  /* 0x0000000000067941 */ /* 0x000fea0003800200 */
.L_x_99:
[----:B------:R-:W-:Y:S01]  /*5640*/  ISETP.NE.U32.AND P3, PT, R88, RZ, PT ;  /* 0x000000ff5800720c */ /* 0x000fe20003f65070 */
[----:B------:R-:W-:Y:S01]  /*5650*/  UISETP.NE.AND UP1, UPT, UR44, URZ, UPT ;  /* 0x000000ff2c00728c */ /* 0x000fe2000bf25270 */
[----:B------:R-:W-:Y:S02]  /*5660*/  ISETP.NE.U32.AND P4, PT, R84, RZ, PT ;  /* 0x000000ff5400720c */ /* 0x000fe40003f85070 */
[----:B------:R-:W-:Y:S02]  /*5670*/  ISETP.NE.AND.EX P3, PT, R89, RZ, PT, P3 ;  /* 0x000000ff5900720c */ /* 0x000fe40003f65330 */
[----:B------:R-:W-:Y:S02]  /*5680*/  PLOP3.LUT P1, PT, PT, PT, PT, 0x8, 0x80 ;  /* 0x000000000080781c */ /* 0x000fe40003f2e170 */
[----:B------:R-:W-:Y:S02]  /*5690*/  PLOP3.LUT P0, PT, PT, PT, UP1, 0x80, 0x8 ;  /* 0x000000000008781c */ /* 0x000fe40003f0f018 */
[----:B------:R-:W-:Y:S02]  /*56a0*/  ISETP.NE.AND.EX P4, PT, R85, RZ, PT, P4 ;  /* 0x000000ff5500720c */ /* 0x000fe40003f85340 */
[----:B------:R-:W1:Y:S09]  /*56b0*/  @UP1 LDCU.64 UR4, c[0x0][0x888] ;  /* 0x00011100ff0417ac */ /* 0x000e720008000a00 */
[----:B------:R-:W-:Y:S01]  /*56c0*/  @P0 PLOP3.LUT P1, PT, P3, PT, PT, 0x80, 0x8 ;  /* 0x000000000008081c */ /* 0x000fe20001f2f070 */
[----:B-1----:R-:W-:Y:S04]  /*56d0*/  @UP1 UISETP.NE.U32.AND UP0, UPT, UR4, URZ, UPT ;  /* 0x000000ff0400128c */ /* 0x002fe8000bf05070 */
[----:B------:R-:W-:Y:S04]  /*56e0*/  @UP1 UISETP.NE.AND.EX UP0, UPT, UR5, URZ, UPT, UP0 ;  /* 0x000000ff0500128c */ /* 0x000fe8000bf05300 */
[----:B------:R-:W-:Y:S01]  /*56f0*/  @UP1 USEL UR4, URZ, 0xffffffff, UP0 ;  /* 0xffffffffff041887 */ /* 0x000fe20008000000 */
[----:B------:R-:W-:Y:S11]  /*5700*/  @!P3 BRA `(.L_x_101) ;  /* 0x00000000002cb947 */ /* 0x000ff60003800000 */
[----:B------:R-:W-:Y:S01]  /*5710*/  ISETP.NE.U32.AND P2, PT, R86, RZ, PT ;  /* 0x000000ff5600720c */ /* 0x000fe20003f45070 */
[----:B------:R-:W-:Y:S03]  /*5720*/  IMAD.MOV.U32 R95, RZ, RZ, 0x1 ;  /* 0x00000001ff5f7424 */ /* 0x000fe600078e00ff */
[----:B------:R-:W-:Y:S11]  /*5730*/  ISETP.NE.AND.EX P2, PT, R87, RZ, PT, P2 ;  /* 0x000000ff5700720c */ /* 0x000ff60003f45320 */
[----:B------:R-:W-:Y:S02]  /*5740*/  @!UPT UIADD3 URZ, UPT, UPT, URZ, URZ, URZ ;  /* 0x000000fffffff290 */ /* 0x000fe4000fffe0ff */
[----:B------:R-:W1:Y:S01]  /*5750*/  @P2 LDC.64 R2, c[0x0][0x888] ;  /* 0x00022200ff022b82 */ /* 0x000e620000000a00 */
[----:B------:R-:W-:Y:S04]  /*5760*/  @P2 IMAD R0, R88, UR36, RZ ;  /* 0x0000002458002c24 */ /* 0x000fe8000f8e02ff */
[----:B-1----:R-:W-:Y:S04]  /*5770*/  @P2 IMAD.WIDE R2, R0, 0x4, R2 ;  /* 0x0000000400022825 */ /* 0x002fe800078e0202 */
[----:B------:R-:W-:Y:S01]  /*5780*/  HFMA2 R0, -RZ, RZ, 0, 5.9604644775390625e-08 ;  /* 0x00000001ff007431 */ /* 0x000fe200000001ff */
[----:B-----5:R1:W5:Y:S04]  /*5790*/  @P2 LDG.E R49, desc[UR40][R2.64] ;  /* 0x0000002802312981 */ /* 0x020368000c1e1900 */
[----:B------:R-:W-:Y:S01]  /*57a0*/  @!P2 PRMT R95, R0, 0x7610, R95 ;  /* 0x00007610005fa816 */ /* 0x000fe2000000005f */
[----:B-1----:R-:W2:Y:S06]  /*57b0*/  @!P2 LDC R49, c[0x0][0x880] ;  /* 0x00022000ff31ab82 */ /* 0x002eac0000000800 */
.L_x_101:
[----:B------:R-:W-:Y:S05]  /*57c0*/  @!P4 BRA `(.L_x_102) ;  /* 0x000000000020c947 */ /* 0x000fea0003800000 */
[----:B------:R-:W-:Y:S04]  /*57d0*/  ISETP.NE.U32.AND P2, PT, R82, RZ, PT ;  /* 0x000000ff5200720c */ /* 0x000fe80003f45070 */
[----:B------:R-:W-:Y:S11]  /*57e0*/  ISETP.NE.AND.EX P2, PT, R83, RZ, PT, P2 ;  /* 0x000000ff5300720c */ /* 0x000ff60003f45320 */
[----:B------:R-:W-:Y:S02]  /*57f0*/  @!UPT UIADD3 URZ, UPT, UPT, URZ, URZ, URZ ;  /* 0x000000fffffff290 */ /* 0x000fe4000fffe0ff */
[----:B------:R-:W1:Y:S01]  /*5800*/  @P2 LDC.64 R2, c[0x0][0x8a8] ;  /* 0x00022a00ff022b82 */ /* 0x000e620000000a00 */
[----:B------:R-:W-:Y:S04]  /*5810*/  @P2 IMAD R0, R84, UR36, RZ ;  /* 0x0000002454002c24 */ /* 0x000fe8000f8e02ff */
[----:B-1----:R-:W-:Y:S05]  /*5820*/  @P2 IMAD.WIDE R2, R0, 0x4, R2 ;  /* 0x0000000400022825 */ /* 0x002fea00078e0202 */
[----:B-----5:R1:W5:Y:S02]  /*5830*/  @P2 LDG.E R46, desc[UR40][R2.64] ;  /* 0x00000028022e2981 */ /* 0x020364000c1e1900 */
[----:B-1----:R-:W3:Y:S02]  /*5840*/  @!P2 LDC R46, c[0x0][0x8a0] ;  /* 0x00022800ff2eab82 */ /* 0x002ee40000000800 */
.L_x_102:
[----:B--2--5:R-:W-:Y:S01]  /*5850*/  @P0 FSETP.NEU.AND P4, PT, R49, RZ, PT ;  /* 0x000000ff3100020b */ /* 0x024fe20003f8d000 */
[----:B------:R-:W-:Y:S01]  /*5860*/  IMAD.U32 R0, RZ, RZ, UR4 ;  /* 0x00000004ff007e24 */ /* 0x000fe2000f8e00ff */
[----:B------:R-:W-:Y:S01]  /*5870*/  @P0 LOP3.LUT P2, RZ, R95, 0xff, RZ, 0xc0, !PT ;  /* 0x000000ff5fff0812 */ /* 0x000fe2000784c0ff */
[----:B------:R-:W-:Y:S01]  /*5880*/  BSSY B1, `(.L_x_103) ;  /* 0x0000034000017945 */ /* 0x000fe20003800000 */
[----:B------:R-:W-:Y:S01]  /*5890*/  @P0 SEL R3, RZ, 0xffffffff, P4 ;  /* 0xffffffffff030807 */ /* 0x000fe20002000000 */
[C---:B------:R-:W-:Y:S01]  /*58a0*/  IMAD R32, R44.reuse, 0x20, R47 ;  /* 0x000000202c207824 */ /* 0x040fe200078e022f */
[----:B------:R-:W-:Y:S02]  /*58b0*/  LEA R113, R44, UR43, 0x3 ;  /* 0x0000002b2c717c11 */ /* 0x000fe4000f8e18ff */
[----:B------:R-:W-:Y:S02]  /*58c0*/  CS2R R54, SRZ ;  /* 0x0000000000367805 */ /* 0x000fe4000001ff00 */
[----:B------:R-:W-:Y:S02]  /*58d0*/  @P1 SEL R3, R0, R3, !P2 ;  /* 0x0000000300031207 */ /* 0x000fe40005000000 */
[----:B------:R-:W-:Y:S02]  /*58e0*/  CS2R R52, SRZ ;  /* 0x0000000000347805 */ /* 0x000fe4000001ff00 */
[----:B------:R-:W-:Y:S02]  /*58f0*/  SHF.L.U32 R2, R110, 0x1f, RZ ;  /* 0x0000001f6e027819 */ /* 0x000fe400000006ff */
[----:B------:R-:W-:Y:S02]  /*5900*/  CS2R R58, SRZ ;  /* 0x00000000003a7805 */ /* 0x000fe4000001ff00 */
[----:B------:R-:W-:Y:S02]  /*5910*/  @P0 LOP3.LUT R3, R3, 0x1, RZ, 0xc0, !PT ;  /* 0x0000000103030812 */ /* 0x000fe400078ec0ff */
[----:B------:R-:W-:Y:S02]  /*5920*/  CS2R R56, SRZ ;  /* 0x0000000000387805 */ /* 0x000fe4000001ff00 */
[----:B------:R-:W-:Y:S02]  /*5930*/  PLOP3.LUT P5, PT, PT, PT, PT, 0x8, 0x80 ;  /* 0x000000000080781c */ /* 0x000fe40003fae170 */
[----:B------:R-:W-:Y:S11]  /*5940*/  ISETP.NE.U32.OR P1, PT, R3, 0x1, !P0 ;  /* 0x000000010300780c */ /* 0x000ff60004725470 */
[----:B------:R-:W-:Y:S02]  /*5950*/  @!UPT UIADD3 URZ, UPT, UPT, URZ, URZ, URZ ;  /* 0x000000fffffff290 */ /* 0x000fe4000fffe0ff */
[----:B------:R-:W-:Y:S04]  /*5960*/  @P1 SHF.L.U32 R4, R108, 0x1f, RZ ;  /* 0x0000001f6c041819 */ /* 0x000fe800000006ff */
[----:B------:R-:W1:Y:S01]  /*5970*/  @P1 SYNCS.PHASECHK.TRANS64.TRYWAIT P0, [UR43+0x50], R4 ;  /* 0x00005004ff0015a7 */ /* 0x000e62000800112b */
[----:B------:R2:W4:Y:S01]  /*5980*/  SYNCS.PHASECHK.TRANS64.TRYWAIT P4, [R113+URZ+0x90], R2 ;  /* 0x00009002710075a7 */ /* 0x00052200080811ff */
[----:B-1----:R-:W-:Y:S01]  /*5990*/  @P1 PLOP3.LUT P5, PT, P0, PT, PT, 0x8, 0x80 ;  /* 0x000000000080181c */ /* 0x002fe200007ae170 */
[----:B------:R-:W-:Y:S01]  /*59a0*/  @!UPT UIADD3 URZ, UPT, UPT, URZ, URZ, URZ ;  /* 0x000000fffffff290 */ /* 0x000fe2000fffe0ff */
[----:B--2-4-:R-:W-:Y:S11]  /*59b0*/  @!P1 BRA `(.L_x_104) ;  /* 0x0000000000809947 */ /* 0x014ff60003800000 */
[----:B------:R-:W-:Y:S01]  /*59c0*/  ISETP.NE.U32.AND P0, PT, RZ, UR38, PT ;  /* 0x00000026ff007c0c */ /* 0x000fe2000bf05070 */
[----:B------:R-:W-:Y:S01]  /*59d0*/  BSSY B0, `(.L_x_105) ;  /* 0x0000012000007945 */ /* 0x000fe20003800000 */
[----:B------:R-:W-:Y:S02]  /*59e0*/  FSETP.NEU.AND P2, PT, R49, RZ, PT ;  /* 0x000000ff3100720b */ /* 0x000fe40003f4d000 */
[----:B------:R-:W-:Y:S02]  /*59f0*/  CS2R R58, SRZ ;  /* 0x00000000003a7805 */ /* 0x000fe4000001ff00 */
[----:B------:R-:W-:Y:S02]  /*5a00*/  ISETP.NE.AND.EX P0, PT, RZ, UR39, PT, P0 ;  /* 0x00000027ff007c0c */ /* 0x000fe4000bf05300 */
[----:B------:R-:W-:Y:S02]  /*5a10*/  CS2R R56, SRZ ;  /* 0x0000000000387805 */ /* 0x000fe4000001ff00 */
[----:B------:R-:W-:Y:S02]  /*5a20*/  LOP3.LUT P1, RZ, R95, 0xff, RZ, 0xc0, !PT ;  /* 0x000000ff5fff7812 */ /* 0x000fe4000782c0ff */
[----:B------:R-:W-:Y:S02]  /*5a30*/  CS2R R54, SRZ ;  /* 0x0000000000367805 */ /* 0x000fe4000001ff00 */
[----:B------:R-:W-:Y:S02]  /*5a40*/  SEL R0, RZ, 0xffffffff, P2 ;  /* 0xffffffffff007807 */ /* 0x000fe40001000000 */
[----:B------:R-:W-:Y:S02]  /*5a50*/  CS2R R52, SRZ ;  /* 0x0000000000347805 */ /* 0x000fe4000001ff00 */
[----:B------:R-:W-:Y:S04]  /*5a60*/  SEL R3, RZ, 0xffffffff, P0 ;  /* 0xffffffffff037807 */ /* 0x000fe80000000000 */
[----:B------:R-:W-:Y:S04]  /*5a70*/  @P3 SEL R0, R3, R0, !P1 ;  /* 0x0000000003003207 */ /* 0x000fe80004800000 */
[----:B------:R-:W-:Y:S04]  /*5a80*/  LOP3.LUT R0, R0, 0x1, RZ, 0xc0, !PT ;  /* 0x0000000100007812 */ /* 0x000fe800078ec0ff */
[----:B------:R-:W-:Y:S01]  /*5a90*/  ISETP.NE.U32.AND P0, PT, R0, 0x1, PT ;  /* 0x000000010000780c */ /* 0x000fe20003f05070 */
[----:B------:R-:W-:Y:S01]  /*5aa0*/  @!UPT UIADD3 URZ, UPT, UPT, URZ, URZ, URZ ;  /* 0x000000fffffff290 */ /* 0x000fe2000fffe0ff */
[----:B------:R-:W-:Y:S11]  /*5ab0*/  @!P5 BRA `(.L_x_106) ;  /* 0x00000000000cd947 */ /* 0x000ff60003800000 */
[----:B------:R-:W-:Y:S04]  /*5ac0*/  SHF.L.U32 R3, R108, 0x1f, RZ ;  /* 0x0000001f6c037819 */ /* 0x000fe800000006ff */
[----:B------:R-:W1:Y:S02]  /*5ad0*/  SYNCS.PHASECHK.TRANS64.TRYWAIT P1, [UR43+0x50], R3 ;  /* 0x00005003ff0075a7 */ /* 0x000e64000802112b */
[----:B-1----:R-:W-:Y:S05]  /*5ae0*/  @!P1 BRA `(.L_x_107) ;  /* 0x0000001400b49947 */ /* 0x002fea0003800000 */
.L_x_106:
[----:B------:R-:W-:Y:S05]  /*5af0*/  BSYNC B0 ;  /* 0x0000000000007941 */ /* 0x000fea0003800000 */
.L_x_105:
[----:B------:R2:W4:Y:S01]  /*5b00*/  @P0 LDS.128 R56, [R105+UR43+0x200] ;  /* 0x0002002b69380984 */ /* 0x0005220008000c00 */
[----:B------:R-:W-:Y:S01]  /*5b10*/  UIADD3 UR4, UPT, UPT, UR43, 0x58, URZ ;  /* 0x000000582b047890 */ /* 0x000fe2000fffe0ff */
[----:B------:R-:W-:Y:S02]  /*5b20*/  LOP3.LUT R108, R108, 0x1, RZ, 0x3c, !PT ;  /* 0x000000016c6c7812 */ /* 0x000fe400078e3cff */
[----:B------:R2:W1:Y:S01]  /*5b30*/  @P0 LDS.128 R52, [R104+0x10] ;  /* 0x0000100068340984 */ /* 0x0004620000000c00 */
[----:B------:R-:W-:Y:S01]  /*5b40*/  UPRMT UR4, UR37, 0x654, UR4 ;  /* 0x0000065425047896 */ /* 0x000fe20008000004 */
[----:B------:R-:W-:Y:S01]  /*5b50*/  @!PT LDS RZ, [RZ] ;  /* 0x00000000fffff984 */ /* 0x000fe20000000800 */
[----:B------:R-:W-:Y:S01]  /*5b60*/  @!PT LDS RZ, [RZ] ;  /* 0x00000000fffff984 */ /* 0x000fe20000000800 */
[----:B------:R-:W-:Y:S01]  /*5b70*/  @!PT LDS RZ, [RZ] ;  /* 0x00000000fffff984 */ /* 0x000fe20000000800 */
[----:B------:R-:W-:Y:S01]  /*5b80*/  @!PT LDS RZ, [RZ] ;  /* 0x00000000fffff984 */ /* 0x000fe20000000800 */
[----:B------:R5:W-:Y:S06]  /*5b90*/  MEMBAR.ALL.CTA ;  /* 0x0000000000007992 */ /* 0x000bec0000008000 */
[----:B-----5:R-:W5:Y:S02]  /*5ba0*/  FENCE.VIEW.ASYNC.S ;  /* 0x00000000000073c6 */ /* 0x020f640000000000 */
[----:B-----5:R-:W-:Y:S03]  /*5bb0*/  SYNCS.ARRIVE.TRANS64.RED.A1T0 RZ, [UR4], RZ ;  /* 0x000000ffffff79a7 */ /* 0x020fe60008100404 */
.L_x_104:
[----:B------:R-:W-:Y:S05]  /*5bc0*/  BSYNC B1 ;  /* 0x0000000000017941 */ /* 0x000fea0003800000 */
.L_x_103:
[----:B-1----:R-:W-:Y:S04]  /*5bd0*/  SHF.R.U32.HI R3, RZ, 0x15, R32 ;  /* 0x00000015ff037819 */ /* 0x002fe80000011620 */
[----:B------:R-:W-:Y:S01]  /*5be0*/  LOP3.LUT P0, RZ, R3, 0x3, R106, 0x48, !PT ;  /* 0x0000000303ff7812 */ /* 0x000fe2000780486a */
[----:B------:R-:W-:Y:S01]  /*5bf0*/  @!UPT UIADD3 URZ, UPT, UPT, URZ, URZ, URZ ;  /* 0x000000fffffff290 */ /* 0x000fe2000fffe0ff */
[----:B------:R-:W-:Y:S11]  /*5c00*/  @P4 BRA `(.L_x_108) ;  /* 0x0000000000084947 */ /* 0x000ff60003800000 */
[----:B------:R-:W1:Y:S02]  /*5c10*/  SYNCS.PHASECHK.TRANS64.TRYWAIT P1, [R113+URZ+0x90], R2 ;  /* 0x00009002710075a7 */ /* 0x000e6400080211ff */
[----:B-1----:R-:W-:Y:S05]  /*5c20*/  @!P1 BRA `(.L_x_109) ;  /* 0x00000014007c9947 */ /* 0x002fea0003800000 */
.L_x_108:
[----:B------:R-:W-:Y:S05]  /*5c30*/  @!P0 BRA `(.L_x_110) ;  /* 0x0000000000408947 */ /* 0x000fea0003800000 */
[----:B------:R-:W1:Y:S01]  /*5c40*/  LDCU.64 UR8, c[0x4][0x70] ;  /* 0x01000e00ff0877ac */ /* 0x000e620008000a00 */
[----:B------:R-:W-:Y:S01]  /*5c50*/  MOV R3, 0x0 ;  /* 0x0000000000037802 */ /* 0x000fe20000000f00 */
[----:B------:R-:W-:Y:S02]  /*5c60*/  HFMA2 R12, -RZ, RZ, 0, 5.9604644775390625e-08 ;  /* 0x00000001ff0c7431 */ /* 0x000fe400000001ff */
[----:B------:R-:W-:Y:S02]  /*5c70*/  IMAD.MOV.U32 R8, RZ, RZ, 0x192 ;  /* 0x00000192ff087424 */ /* 0x000fe400078e00ff */
[----:B------:R-:W-:Y:S01]  /*5c80*/  IMAD.MOV.U32 R13, RZ, RZ, RZ ;  /* 0x000000ffff0d7224 */ /* 0x000fe200078e00ff */
[----:B------:R-:W5:Y:S01]  /*5c90*/  LDCU.64 UR6, c[0x4][0x78] ;  /* 0x01000f00ff0677ac */ /* 0x000f620008000a00 */
[----:B------:R-:W2:Y:S01]  /*5ca0*/  LDC.64 R2, c[0x4][R3] ;  /* 0x0100000003027b82 */ /* 0x000ea20000000a00 */
[----:B------:R-:W3:Y:S01]  /*5cb0*/  LDCU.64 UR4, c[0x4][0x10] ;  /* 0x01000200ff0477ac */ /* 0x000ee20008000a00 */
[----:B-1----:R-:W-:Y:S01]  /*5cc0*/  MOV R5, UR9 ;  /* 0x0000000900057c02 */ /* 0x002fe20008000f00 */
[----:B------:R-:W-:Y:S01]  /*5cd0*/  IMAD.U32 R4, RZ, RZ, UR8 ;  /* 0x00000008ff047e24 */ /* 0x000fe2000f8e00ff */
[----:B-----5:R-:W-:Y:S01]  /*5ce0*/  MOV R7, UR7 ;  /* 0x0000000700077c02 */ /* 0x020fe20008000f00 */
[----:B------:R-:W-:Y:S01]  /*5cf0*/  IMAD.U32 R6, RZ, RZ, UR6 ;  /* 0x00000006ff067e24 */ /* 0x000fe2000f8e00ff */
[----:B---3--:R-:W-:Y:S01]  /*5d00*/  MOV R11, UR5 ;  /* 0x00000005000b7c02 */ /* 0x008fe20008000f00 */
[----:B------:R-:W-:Y:S02]  /*5d10*/  IMAD.U32 R10, RZ, RZ, UR4 ;  /* 0x00000004ff0a7e24 */ /* 0x000fe4000f8e00ff */
[----:B------:R-:W-:Y:S07]  /*5d20*/  LEPC R20, `(.L_x_110) ;  /* 0x000000001014794e */ /* 0x000fee0000000000 */
[----:B--2-4-:R-:W-:Y:S05]  /*5d30*/  CALL.ABS.NOINC R2 ;  /* 0x0000000002007343 */ /* 0x014fea0003c00000 */
.L_x_110:
[----:B------:R-:W-:Y:S01]  /*5d40*/  LOP3.LUT P0, RZ, R103, 0x60, RZ, 0xc0, !PT ;  /* 0x0000006067ff7812 */ /* 0x000fe2000780c0ff */
[----:B------:R-:W-:Y:S05]  /*5d50*/  WARPSYNC.ALL ;  /* 0x0000000000007948 */ /* 0x000fea0003800000 */
[----:B------:R-:W-:Y:S01]  /*5d60*/  R2UR UR4, R32 ;  /* 0x00000000200472ca */ /* 0x000fe200000e0000 */
[----:B------:R-:W-:Y:S01]  /*5d70*/  BSSY.RECONVERGENT B0, `(.L_x_111) ;  /* 0x000009e000007945 */ /* 0x000fe20003800200 */
[-C--:B----4-:R-:W-:Y:S02]  /*5d80*/  F2FP.F16.E4M3.UNPACK_B R50, R56.reuse ;  /* 0x00000038ff32723e */ /* 0x090fe400020006ff */
[----:B------:R-:W-:Y:S02]  /*5d90*/  F2FP.F16.E4M3.UNPACK_B R63, R56.H1 ;  /* 0x00000038ff3f723e */ /* 0x000fe400030006ff */
[-C--:B------:R-:W-:Y:S01]  /*5da0*/  F2FP.F16.E4M3.UNPACK_B R56, R57.reuse ;  /* 0x00000039ff38723e */ /* 0x080fe200020006ff */
[--C-:B------:R-:W-:Y:S01]  /*5db0*/  HADD2.F32 R48, -RZ, R50.reuse.H0_H0 ;  /* 0x20000032ff307230 */ /* 0x100fe20000004100 */
[----:B------:R-:W-:Y:S01]  /*5dc0*/  F2FP.F16.E4M3.UNPACK_B R57, R57.H1 ;  /* 0x00000039ff39723e */ /* 0x000fe200030006ff */
[----:B------:R-:W-:Y:S01]  /*5dd0*/  HADD2.F32 R50, -RZ, R50.H1_H1 ;  /* 0x30000032ff327230 */ /* 0x000fe20000004100 */
[-C--:B------:R-:W-:Y:S01]  /*5de0*/  F2FP.F16.E4M3.UNPACK_B R66, R52.reuse ;  /* 0x00000034ff42723e */ /* 0x080fe200020006ff */
[--C-:B------:R-:W-:Y:S01]  /*5df0*/  HADD2.F32 R51, -RZ, R63.reuse.H0_H0 ;  /* 0x2000003fff337230 */ /* 0x100fe20000004100 */
[----:B------:R-:W-:Y:S01]  /*5e00*/  F2FP.F16.E4M3.UNPACK_B R68, R52.H1 ;  /* 0x00000034ff44723e */ /* 0x000fe200030006ff */
[----:B------:R-:W1:Y:S01]  /*5e10*/  LDTM.x32 R4, tmem[UR4] ;  /* 0x00000004000479ee */ /* 0x000e6200082c0000 */
[----:B------:R-:W-:Y:S01]  /*5e20*/  NOP ;  /* 0x0000000000007918 */ /* 0x000fe20000000000 */
[----:B------:R-:W-:Y:S01]  /*5e30*/  IADD3 R113, PT, PT, R113, 0xb0, RZ ;  /* 0x000000b071717810 */ /* 0x000fe20007ffe0ff */
[--C-:B------:R-:W-:Y:S01]  /*5e40*/  HADD2.F32 R65, -RZ, R66.reuse.H0_H0 ;  /* 0x20000042ff417230 */ /* 0x100fe20000004100 */
[----:B------:R-:W-:Y:S01]  /*5e50*/  F2FP.F16.E4M3.UNPACK_B R61, R58 ;  /* 0x0000003aff3d723e */ /* 0x000fe200020006ff */
[----:B------:R-:W-:Y:S01]  /*5e60*/  HADD2.F32 R66, -RZ, R66.H1_H1 ;  /* 0x30000042ff427230 */ /* 0x000fe20000004100 */
[----:B------:R-:W-:Y:S01]  /*5e70*/  LOP3.LUT R113, R113, 0xfefffff8, RZ, 0xc0, !PT ;  /* 0xfefffff871717812 */ /* 0x000fe200078ec0ff */
[----:B------:R-:W-:Y:S01]  /*5e80*/  HADD2.F32 R52, -RZ, R63.H1_H1 ;  /* 0x3000003fff347230 */ /* 0x000fe20000004100 */
[-C--:B------:R-:W-:Y:S01]  /*5e90*/  F2FP.F16.E4M3.UNPACK_B R70, R53.reuse ;  /* 0x00000035ff46723e */ /* 0x080fe200020006ff */
[----:B------:R-:W-:Y:S01]  /*5ea0*/  HADD2.F32 R67, -RZ, R68.H0_H0 ;  /* 0x20000044ff437230 */ /* 0x000fe20000004100 */
[----:B-1----:R1:W-:Y:S01]  /*5eb0*/  SYNCS.ARRIVE.TRANS64.RED.A1T0 RZ, [R113+URZ], RZ ;  /* 0x000000ff71ff79a7 */ /* 0x0023e200081004ff */
[----:B------:R-:W-:Y:S01]  /*5ec0*/  F2FP.F16.E4M3.UNPACK_B R72, R53.H1 ;  /* 0x00000035ff48723e */ /* 0x000fe200030006ff */
[----:B------:R-:W-:Y:S01]  /*5ed0*/  HADD2.F32 R53, -RZ, R56.H0_H0 ;  /* 0x20000038ff357230 */ /* 0x000fe20000004100 */
[-C--:B------:R-:W-:Y:S01]  /*5ee0*/  F2FP.F16.E4M3.UNPACK_B R74, R54.reuse ;  /* 0x00000036ff4a723e */ /* 0x080fe200020006ff */
[----:B------:R-:W-:Y:S01]  /*5ef0*/  HADD2.F32 R69, -RZ, R70.H0_H0 ;  /* 0x20000046ff457230 */ /* 0x000fe20000004100 */
[----:B------:R-:W-:Y:S01]  /*5f00*/  F2FP.F16.E4M3.UNPACK_B R76, R54.H1 ;  /* 0x00000036ff4c723e */ /* 0x000fe200030006ff */
[----:B------:R-:W-:Y:S01]  /*5f10*/  HADD2.F32 R54, -RZ, R56.H1_H1 ;  /* 0x30000038ff367230 */ /* 0x000fe20000004100 */
[----:B------:R-:W-:Y:S01]  /*5f20*/  F2FP.F16.E4M3.UNPACK_B R60, R58.H1 ;  /* 0x0000003aff3c723e */ /* 0x000fe200030006ff */
[----:B------:R-:W-:Y:S01]  /*5f30*/  HADD2.F32 R58, -RZ, R61.H1_H1 ;  /* 0x3000003dff3a7230 */ /* 0x000fe20000004100 */
[----:B------:R-:W-:Y:S01]  /*5f40*/  F2FP.F16.E4M3.UNPACK_B R78, R55 ;  /* 0x00000037ff4e723e */ /* 0x000fe200020006ff */
[----:B------:R-:W-:Y:S01]  /*5f50*/  HADD2.F32 R71, -RZ, R70.H1_H1 ;  /* 0x30000046ff477230 */ /* 0x000fe20000004100 */
[----:B------:R-:W-:Y:S01]  /*5f60*/  F2FP.F16.E4M3.UNPACK_B R62, R59 ;  /* 0x0000003bff3e723e */ /* 0x000fe200020006ff */
[--C-:B------:R-:W-:Y:S01]  /*5f70*/  HADD2.F32 R73, -RZ, R74.reuse.H0_H0 ;  /* 0x2000004aff497230 */ /* 0x100fe20000004100 */
[----:B------:R-:W-:Y:S01]  /*5f80*/  F2FP.F16.E4M3.UNPACK_B R80, R55.H1 ;  /* 0x00000037ff50723e */ /* 0x000fe200030006ff */
[C---:B---3--:R-:W-:Y:S01]  /*5f90*/  FMUL R4, R46.reuse, R4 ;  /* 0x000000042e047220 */ /* 0x048fe20000400000 */
[C---:B------:R-:W-:Y:S01]  /*5fa0*/  FMUL R5, R46.reuse, R5 ;  /* 0x000000052e057220 */ /* 0x040fe20000400000 */
[C---:B------:R-:W-:Y:S01]  /*5fb0*/  FMUL R8, R46.reuse, R8 ;  /* 0x000000082e087220 */ /* 0x040fe20000400000 */
[C---:B------:R-:W-:Y:S01]  /*5fc0*/  FMUL R9, R46.reuse, R9 ;  /* 0x000000092e097220 */ /* 0x040fe20000400000 */
[C---:B------:R-:W-:Y:S01]  /*5fd0*/  FFMA R4, R49.reuse, R48, R4 ;  /* 0x0000003031047223 */ /* 0x040fe20000000004 */
[C---:B------:R-:W-:Y:S01]  /*5fe0*/  FFMA R5, R49.reuse, R50, R5 ;  /* 0x0000003231057223 */ /* 0x040fe20000000005 */
[C---:B------:R-:W-:Y:S01]  /*5ff0*/  FMUL R12, R46.reuse, R12 ;  /* 0x0000000c2e0c7220 */ /* 0x040fe20000400000 */
[C---:B------:R-:W-:Y:S01]  /*6000*/  FMUL R13, R46.reuse, R13 ;  /* 0x0000000d2e0d7220 */ /* 0x040fe20000400000 */
[C---:B------:R-:W-:Y:S01]  /*6010*/  FMUL R16, R46.reuse, R16 ;  /* 0x000000102e107220 */ /* 0x040fe20000400000 */
[C---:B------:R-:W-:Y:S01]  /*6020*/  FMUL R17, R46.reuse, R17 ;  /* 0x000000112e117220 */ /* 0x040fe20000400000 */
[C---:B------:R-:W-:Y:S01]  /*6030*/  FMUL R20, R46.reuse, R20 ;  /* 0x000000142e147220 */ /* 0x040fe20000400000 */
[C---:B------:R-:W-:Y:S01]  /*6040*/  FMUL R21, R46.reuse, R21 ;  /* 0x000000152e157220 */ /* 0x040fe20000400000 */
[C---:B------:R-:W-:Y:S01]  /*6050*/  FMUL R0, R46.reuse, R24 ;  /* 0x000000182e007220 */ /* 0x040fe20000400000 */
[C---:B------:R-:W-:Y:S01]  /*6060*/  FMUL R2, R46.reuse, R25 ;  /* 0x000000192e027220 */ /* 0x040fe20000400000 */
[----:B------:R-:W-:Y:S02]  /*6070*/  HADD2.F32 R74, -RZ, R74.H1_H1 ;  /* 0x3000004aff4a7230 */ /* 0x000fe40000004100 */
[C---:B------:R-:W-:Y:S01]  /*6080*/  FMUL R24, R46.reuse, R28 ;  /* 0x0000001c2e187220 */ /* 0x040fe20000400000 */
[C---:B------:R-:W-:Y:S01]  /*6090*/  FMUL R25, R46.reuse, R29 ;  /* 0x0000001d2e197220 */ /* 0x040fe20000400000 */
[--C-:B------:R-:W-:Y:S02]  /*60a0*/  HADD2.F32 R77, -RZ, R78.reuse.H0_H0 ;  /* 0x2000004eff4d7230 */ /* 0x100fe40000004100 */
[C---:B------:R-:W-:Y:S01]  /*60b0*/  FMUL R28, R46.reuse, R32 ;  /* 0x000000202e1c7220 */ /* 0x040fe20000400000 */
[----:B------:R-:W-:Y:S02]  /*60c0*/  HADD2.F32 R78, -RZ, R78.H1_H1 ;  /* 0x3000004eff4e7230 */ /* 0x000fe40000004100 */
[C---:B------:R-:W-:Y:S01]  /*60d0*/  FMUL R29, R46.reuse, R33 ;  /* 0x000000212e1d7220 */ /* 0x040fe20000400000 */
[C---:B------:R-:W-:Y:S01]  /*60e0*/  FMUL R6, R46.reuse, R6 ;  /* 0x000000062e067220 */ /* 0x040fe20000400000 */
[C---:B------:R-:W-:Y:S01]  /*60f0*/  FMUL R7, R46.reuse, R7 ;  /* 0x000000072e077220 */ /* 0x040fe20000400000 */
[--C-:B------:R-:W-:Y:S02]  /*6100*/  HADD2.F32 R55, -RZ, R57.reuse.H0_H0 ;  /* 0x20000039ff377230 */ /* 0x100fe40000004100 */
[C---:B------:R-:W-:Y:S01]  /*6110*/  FMUL R10, R46.reuse, R10 ;  /* 0x0000000a2e0a7220 */ /* 0x040fe20000400000 */
[C---:B------:R-:W-:Y:S01]  /*6120*/  FFMA R6, R49.reuse, R51, R6 ;  /* 0x0000003331067223 */ /* 0x040fe20000000006 */
[----:B------:R-:W-:Y:S02]  /*6130*/  HADD2.F32 R56, -RZ, R57.H1_H1 ;  /* 0x30000039ff387230 */ /* 0x000fe40000004100 */
[C---:B------:R-:W-:Y:S01]  /*6140*/  FFMA R7, R49.reuse, R52, R7 ;  /* 0x0000003431077223 */ /* 0x040fe20000000007 */
[C---:B------:R-:W-:Y:S01]  /*6150*/  FFMA R8, R49.reuse, R53, R8 ;  /* 0x0000003531087223 */ /* 0x040fe20000000008 */
[C---:B------:R-:W-:Y:S01]  /*6160*/  FFMA R9, R49.reuse, R54, R9 ;  /* 0x0000003631097223 */ /* 0x040fe20000000009 */
[----:B------:R-:W-:Y:S02]  /*6170*/  HADD2.F32 R57, -RZ, R61.H0_H0 ;  /* 0x2000003dff397230 */ /* 0x000fe40000004100 */
[----:B------:R-:W-:Y:S01]  /*6180*/  FFMA R10, R49, R55, R10 ;  /* 0x00000037310a7223 */ /* 0x000fe2000000000a */
[----:B------:R-:W-:Y:S01]  /*6190*/  F2FP.SATFINITE.E4M3.F32.PACK_AB_MERGE_C R96, R7, R6, RZ ;  /* 0x000000060760723e */ /* 0x000fe200048070ff */
[----:B------:R-:W-:Y:S02]  /*61a0*/  HADD2.F32 R61, -RZ, R62.H0_H0 ;  /* 0x2000003eff3d7230 */ /* 0x000fe40000004100 */
[C---:B------:R-:W-:Y:S01]  /*61b0*/  FMUL R11, R46.reuse, R11 ;  /* 0x0000000b2e0b7220 */ /* 0x040fe20000400000 */
[----:B------:R-:W-:Y:S01]  /*61c0*/  F2FP.F16.E4M3.UNPACK_B R64, R59.H1 ;  /* 0x0000003bff40723e */ /* 0x000fe200030006ff */
[----:B------:R-:W-:Y:S01]  /*61d0*/  HADD2.F32 R59, -RZ, R60.H0_H0 ;  /* 0x2000003cff3b7230 */ /* 0x000fe20000004100 */
[----:B------:R-:W-:Y:S01]  /*61e0*/  F2FP.SATFINITE.E4M3.F32.PACK_AB_MERGE_C R96, R5, R4, R96 ;  /* 0x000000040560723e */ /* 0x000fe20004807060 */
[C---:B------:R-:W-:Y:S01]  /*61f0*/  FFMA R11, R49.reuse, R56, R11 ;  /* 0x00000038310b7223 */ /* 0x040fe2000000000b */
[C---:B------:R-:W-:Y:S01]  /*6200*/  FFMA R12, R49.reuse, R57, R12 ;  /* 0x00000039310c7223 */ /* 0x040fe2000000000c */
[----:B------:R-:W-:Y:S01]  /*6210*/  FFMA R13, R49, R58, R13 ;  /* 0x0000003a310d7223 */ /* 0x000fe2000000000d */
[----:B------:R-:W-:Y:S02]  /*6220*/  HADD2.F32 R62, -RZ, R62.H1_H1 ;  /* 0x3000003eff3e7230 */ /* 0x000fe40000004100 */
[C---:B------:R-:W-:Y:S01]  /*6230*/  FMUL R14, R46.reuse, R14 ;  /* 0x0000000e2e0e7220 */ /* 0x040fe20000400000 */
[----:B------:R-:W-:Y:S01]  /*6240*/  HADD2.F32 R60, -RZ, R60.H1_H1 ;  /* 0x3000003cff3c7230 */ /* 0x000fe20000004100 */
[----:B------:R-:W-:Y:S01]  /*6250*/  F2FP.SATFINITE.E4M3.F32.PACK_AB_MERGE_C R97, R11, R10, RZ ;  /* 0x0000000a0b61723e */ /* 0x000fe200048070ff */
[C---:B------:R-:W-:Y:S01]  /*6260*/  FMUL R15, R46.reuse, R15 ;  /* 0x0000000f2e0f7220 */ /* 0x040fe20000400000 */
[--C-:B------:R-:W-:Y:S02]  /*6270*/  HADD2.F32 R63, -RZ, R64.reuse.H0_H0 ;  /* 0x20000040ff3f7230 */ /* 0x100fe40000004100 */
[----:B------:R-:W-:Y:S01]  /*6280*/  FFMA R14, R49, R59, R14 ;  /* 0x0000003b310e7223 */ /* 0x000fe2000000000e */
[----:B------:R-:W-:Y:S01]  /*6290*/  F2FP.SATFINITE.E4M3.F32.PACK_AB_MERGE_C R97, R9, R8, R97 ;  /* 0x000000080961723e */ /* 0x000fe20004807061 */
[C---:B------:R-:W-:Y:S01]  /*62a0*/  FFMA R15, R49.reuse, R60, R15 ;  /* 0x0000003c310f7223 */ /* 0x040fe2000000000f */
[C---:B------:R-:W-:Y:S01]  /*62b0*/  FFMA R16, R49.reuse, R61, R16 ;  /* 0x0000003d31107223 */ /* 0x040fe20000000010 */
[C---:B------:R-:W-:Y:S01]  /*62c0*/  FFMA R17, R49.reuse, R62, R17 ;  /* 0x0000003e31117223 */ /* 0x040fe20000000011 */
[----:B------:R-:W-:Y:S02]  /*62d0*/  HADD2.F32 R64, -RZ, R64.H1_H1 ;  /* 0x30000040ff407230 */ /* 0x000fe40000004100 */
[C---:B------:R-:W-:Y:S01]  /*62e0*/  FMUL R18, R46.reuse, R18 ;  /* 0x000000122e127220 */ /* 0x040fe20000400000 */
[C---:B------:R-:W-:Y:S01]  /*62f0*/  FMUL R19, R46.reuse, R19 ;  /* 0x000000132e137220 */ /* 0x040fe20000400000 */
[----:B------:R-:W-:Y:S02]  /*6300*/  HADD2.F32 R68, -RZ, R68.H1_H1 ;  /* 0x30000044ff447230 */ /* 0x000fe40000004100 */
[C---:B------:R-:W-:Y:S01]  /*6310*/  FMUL R22, R46.reuse, R22 ;  /* 0x000000162e167220 */ /* 0x040fe20000400000 */
[C---:B------:R-:W-:Y:S01]  /*6320*/  FFMA R18, R49.reuse, R63, R18 ;  /* 0x0000003f31127223 */ /* 0x040fe20000000012 */
[C---:B------:R-:W-:Y:S01]  /*6330*/  FFMA R19, R49.reuse, R64, R19 ;  /* 0x0000004031137223 */ /* 0x040fe20000000013 */
[C---:B------:R-:W-:Y:S01]  /*6340*/  FMUL R23, R46.reuse, R23 ;  /* 0x000000172e177220 */ /* 0x040fe20000400000 */
[C---:B------:R-:W-:Y:S01]  /*6350*/  FFMA R20, R49.reuse, R65, R20 ;  /* 0x0000004131147223 */ /* 0x040fe20000000014 */
[C---:B------:R-:W-:Y:S01]  /*6360*/  FFMA R21, R49.reuse, R66, R21 ;  /* 0x0000004231157223 */ /* 0x040fe20000000015 */
[--C-:B------:R-:W-:Y:S02]  /*6370*/  HADD2.F32 R70, -RZ, R72.reuse.H0_H0 ;  /* 0x20000048ff467230 */ /* 0x100fe40000004100 */
[C---:B------:R-:W-:Y:S01]  /*6380*/  FFMA R22, R49.reuse, R67, R22 ;  /* 0x0000004331167223 */ /* 0x040fe20000000016 */
[----:B------:R-:W-:Y:S02]  /*6390*/  HADD2.F32 R72, -RZ, R72.H1_H1 ;  /* 0x30000048ff487230 */ /* 0x000fe40000004100 */
[C---:B------:R-:W-:Y:S01]  /*63a0*/  FMUL R3, R46.reuse, R26 ;  /* 0x0000001a2e037220 */ /* 0x040fe20000400000 */
        /* <DEDUP_REMOVED lines=16> */
[----:B------:R-:W-:Y:S01]  /*64b0*/  FFMA R31, R49, R76, R31 ;  /* 0x0000004c311f7223 */ /* 0x000fe2000000001f */
[----:B------:R-:W-:Y:S01]  /*64c0*/  FMUL R35, R46, R35 ;  /* 0x000000232e237220 */ /* 0x000fe20000400000 */
[----:B------:R-:W-:Y:S01]  /*64d0*/  F2FP.SATFINITE.E4M3.F32.PACK_AB_MERGE_C R98, R15, R14, RZ ;  /* 0x0000000e0f62723e */ /* 0x000fe200048070ff */
[----:B------:R-:W-:Y:S01]  /*64e0*/  FFMA R28, R49, R77, R28 ;  /* 0x0000004d311c7223 */ /* 0x000fe2000000001c */
[----:B------:R-:W-:Y:S01]  /*64f0*/  F2FP.SATFINITE.E4M3.F32.PACK_AB_MERGE_C R99, R19, R18, RZ ;  /* 0x000000121363723e */ /* 0x000fe200048070ff */
[C---:B------:R-:W-:Y:S01]  /*6500*/  FFMA R29, R49.reuse, R78, R29 ;  /* 0x0000004e311d7223 */ /* 0x040fe2000000001d */
[C---:B------:R-:W-:Y:S01]  /*6510*/  FFMA R30, R49.reuse, R79, R30 ;  /* 0x0000004f311e7223 */ /* 0x040fe2000000001e */
[----:B------:R-:W-:Y:S01]  /*6520*/  FFMA R35, R49, R80, R35 ;  /* 0x0000005031237223 */ /* 0x000fe20000000023 */
[----:B------:R-:W-:Y:S02]  /*6530*/  F2FP.SATFINITE.E4M3.F32.PACK_AB_MERGE_C R98, R13, R12, R98 ;  /* 0x0000000c0d62723e */ /* 0x000fe40004807062 */
[----:B------:R-:W-:Y:S02]  /*6540*/  F2FP.SATFINITE.E4M3.F32.PACK_AB_MERGE_C R99, R17, R16, R99 ;  /* 0x000000101163723e */ /* 0x000fe40004807063 */
[----:B------:R-:W-:Y:S02]  /*6550*/  F2FP.SATFINITE.E4M3.F32.PACK_AB_MERGE_C R116, R23, R22, RZ ;  /* 0x000000161774723e */ /* 0x000fe400048070ff */
[----:B------:R-:W-:Y:S01]  /*6560*/  F2FP.SATFINITE.E4M3.F32.PACK_AB_MERGE_C R117, R27, R3, RZ ;  /* 0x000000031b75723e */ /* 0x000fe200048070ff */
[----:B------:R3:W-:Y:S01]  /*6570*/  STS.128 [R105+UR43+0x1200], R96 ;  /* 0x0012006069007988 */ /* 0x0007e20008000c2b */
[----:B------:R-:W-:Y:S02]  /*6580*/  F2FP.SATFINITE.E4M3.F32.PACK_AB_MERGE_C R115, R31, R26, RZ ;  /* 0x0000001a1f73723e */ /* 0x000fe400048070ff */
[----:B------:R-:W-:Y:S02]  /*6590*/  F2FP.SATFINITE.E4M3.F32.PACK_AB_MERGE_C R120, R35, R30, RZ ;  /* 0x0000001e2378723e */ /* 0x000fe400048070ff */
[----:B------:R-:W-:Y:S02]  /*65a0*/  F2FP.SATFINITE.E4M3.F32.PACK_AB_MERGE_C R116, R21, R20, R116 ;  /* 0x000000141574723e */ /* 0x000fe40004807074 */
[----:B------:R-:W-:Y:S02]  /*65b0*/  F2FP.SATFINITE.E4M3.F32.PACK_AB_MERGE_C R117, R2, R0, R117 ;  /* 0x000000000275723e */ /* 0x000fe40004807075 */
[----:B------:R-:W-:Y:S02]  /*65c0*/  F2FP.SATFINITE.E4M3.F32.PACK_AB_MERGE_C R118, R25, R24, R115 ;  /* 0x000000181976723e */ /* 0x000fe40004807073 */
[----:B------:R-:W-:Y:S02]  /*65d0*/  F2FP.SATFINITE.E4M3.F32.PACK_AB_MERGE_C R119, R29, R28, R120 ;  /* 0x0000001c1d77723e */ /* 0x000fe40004807078 */
[----:B-1----:R-:W-:Y:S03]  /*65e0*/  IADD3 R113, PT, PT, R44, 0x1, RZ ;  /* 0x000000012c717810 */ /* 0x002fe60007ffe0ff */
[----:B------:R3:W-:Y:S01]  /*65f0*/  STS.128 [R104+0x1010], R116 ;  /* 0x0010107468007388 */ /* 0x0007e20000000c00 */
[----:B------:R-:W-:Y:S01]  /*6600*/  @!PT LDS RZ, [RZ] ;  /* 0x00000000fffff984 */ /* 0x000fe20000000800 */
[----:B------:R-:W-:Y:S01]  /*6610*/  @!PT LDS RZ, [RZ] ;  /* 0x00000000fffff984 */ /* 0x000fe20000000800 */
[----:B------:R-:W-:Y:S01]  /*6620*/  @!PT LDS RZ, [RZ] ;  /* 0x00000000fffff984 */ /* 0x000fe20000000800 */
[----:B------:R-:W-:Y:S01]  /*6630*/  @!PT LDS RZ, [RZ] ;  /* 0x00000000fffff984 */ /* 0x000fe20000000800 */
[----:B------:R1:W-:Y:S07]  /*6640*/  MEMBAR.ALL.CTA ;  /* 0x0000000000007992 */ /* 0x0003ee0000008000 */
[----:B-1----:R-:W1:Y:S02]  /*6650*/  FENCE.VIEW.ASYNC.S ;  /* 0x00000000000073c6 */ /* 0x002e640000000000 */
[----:B-1----:R-:W-:Y:S06]  /*6660*/  BAR.SYNC.DEFER_BLOCKING 0x1, 0x80 ;  /* 0x0042000000007b1d */ /* 0x002fec0000010000 */
[----:B------:R-:W-:Y:S05]  /*6670*/  @P0 BRA `(.L_x_112) ;  /* 0x0000000000340947 */ /* 0x000fea0003800000 */
[----:B------:R-:W-:Y:S01]  /*6680*/  UIADD3 UR12, UPT, UPT, UR43, 0x1200, URZ ;  /* 0x000012002b0c7890 */ /* 0x000fe2000fffe0ff */
[----:B------:R-:W-:Y:S01]  /*6690*/  R2UR UR9, R94 ;  /* 0x000000005e0972ca */ /* 0x000fe200000e0000 */
[----:B------:R-:W-:Y:S01]  /*66a0*/  UIADD3 UR10, UP0, UPT, UR46, 0x680, URZ ;  /* 0x000006802e0a7890 */ /* 0x000fe2000ff1e0ff */
[----:B------:R-:W-:Y:S01]  /*66b0*/  R2UR UR8, R93 ;  /* 0x000000005d0872ca */ /* 0x000fe200000e0000 */
[----:B------:R-:W-:Y:S02]  /*66c0*/  UMOV UR7, UR36 ;  /* 0x0000002400077c82 */ /* 0x000fe40008000000 */
[----:B------:R-:W-:Y:S01]  /*66d0*/  IMAD.U32 R111, RZ, RZ, UR12 ;  /* 0x0000000cff6f7e24 */ /* 0x000fe2000f8e00ff */
[----:B------:R-:W-:Y:S04]  /*66e0*/  UIADD3.X UR11, UPT, UPT, URZ, UR47, URZ, UP0, !UPT ;  /* 0x0000002fff0b7290 */ /* 0x000fe800087fe4ff */
[----:B------:R-:W-:Y:S03]  /*66f0*/  R2UR UR4, R111 ;  /* 0x000000006f0472ca */ /* 0x000fe600000e0000 */
[----:B------:R-:W-:Y:S02]  /*6700*/  USHF.L.U32 UR5, UR9, 0x6, URZ ;  /* 0x0000000609057899 */ /* 0x000fe400080006ff */
[----:B------:R-:W-:Y:S09]  /*6710*/  USHF.L.U32 UR6, UR8, 0x6, URZ ;  /* 0x0000000608067899 */ /* 0x000ff200080006ff */
[----:B------:R1:W-:Y:S01]  /*6720*/  UTMASTG.3D [UR4], [UR10] ;  /* 0x000000040a0073b5 */ /* 0x0003e20008010000 */
[----:B------:R0:W-:Y:S01]  /*6730*/  UTMACMDFLUSH ;  /* 0x00000000000079b7 */ /* 0x0001e20000000000 */
[----:B-1----:R-:W-:Y:S04]  /*6740*/  DEPBAR.LE SB0, 0x0 ;  /* 0x000080000000791a */ /* 0x002fe80000000000 */
.L_x_112:
[----:B------:R-:W-:Y:S05]  /*6750*/  BSYNC.RECONVERGENT B0 ;  /* 0x0000000000007941 */ /* 0x000fea0003800200 */
.L_x_111:
[----:B------:R-:W-:Y:S01]  /*6760*/  BAR.SYNC.DEFER_BLOCKING 0x1, 0x80 ;  /* 0x0042000000007b1d */ /* 0x000fe20000010000 */
[----:B------:R-:W-:Y:S01]  /*6770*/  ISETP.NE.AND P2, PT, R112, RZ, PT ;  /* 0x000000ff7000720c */ /* 0x000fe20003f45270 */
[----:B------:R-:W-:Y:S01]  /*6780*/  IMAD.IADD R94, R43, 0x1, R81 ;  /* 0x000000012b5e7824 */ /* 0x000fe200078e0251 */
[----:B------:R-:W-:Y:S01]  /*6790*/  ISETP.NE.AND P0, PT, R114, 0x2, PT ;  /* 0x000000027200780c */ /* 0x000fe20003f05270 */
[----:B------:R-:W-:Y:S01]  /*67a0*/  IMAD.IADD R93, R45, 0x1, R92 ;  /* 0x000000012d5d7824 */ /* 0x000fe200078e025c */
[----:B------:R-:W-:Y:S02]  /*67b0*/  ISETP.NE.AND P1, PT, R113, 0x4, PT ;  /* 0x000000047100780c */ /* 0x000fe40003f25270 */
[----:B------:R-:W-:Y:S02]  /*67c0*/  SEL R0, RZ, 0x1, P0 ;  /* 0x00000001ff007807 */ /* 0x000fe40000000000 */
[----:B------:R-:W-:Y:S02]  /*67d0*/  SEL R3, RZ, 0x1, P1 ;  /* 0x00000001ff037807 */ /* 0x000fe40000800000 */
[----:B------:R-:W-:Y:S02]  /*67e0*/  LOP3.LUT R109, R109, R0, RZ, 0x3c, !PT ;  /* 0x000000006d6d7212 */ /* 0x000fe400078e3cff */
[----:B------:R-:W-:Y:S02]  /*67f0*/  LOP3.LUT R110, R110, R3, RZ, 0x3c, !PT ;  /* 0x000000036e6e7212 */ /* 0x000fe400078e3cff */
[----:B------:R-:W-:Y:S02]  /*6800*/  @P2 R2UR UR36, R107 ;  /* 0x000000006b2422ca */ /* 0x000fe400000e0000 */
[----:B------:R-:W-:Y:S02]  /*6810*/  SEL R114, R114, RZ, P0 ;  /* 0x000000ff72727207 */ /* 0x000fe40000000000 */
[----:B------:R-:W-:Y:S01]  /*6820*/  SEL R44, R113, RZ, P1 ;  /* 0x000000ff712c7207 */ /* 0x000fe20000800000 */
[----:B------:R-:W-:Y:S10]  /*6830*/  @P2 BRA `(.L_x_113) ;  /* 0xffffffe400a02947 */ /* 0x000ff4000383ffff */
[----:B------:R-:W-:Y:S05]  /*6840*/  EXIT ;  /* 0x000000000000794d */ /* 0x000fea0003800000 */
.L_x_24:
[----:B--2---:R2:W4:Y:S02]  /*6850*/  SYNCS.PHASECHK.TRANS64.TRYWAIT P0, [R3+URZ+0xe0], R2 ;  /* 0x0000e002030075a7 */ /* 0x00452400080011ff */
[----:B----4-:R-:W-:Y:S05]  /*6860*/  @!P0 NANOSLEEP.SYNCS 0x989680 ;  /* 0x009896800000895d */ /* 0x010fea0003900000 */
[----:B------:R-:W4:Y:S02]  /*6870*/  @!P0 SYNCS.PHASECHK.TRANS64 P0, [R3+URZ+0xe0], R2 ;  /* 0x0000e002030085a7 */ /* 0x000f2400080010ff */
[----:B----4-:R-:W-:Y:S05]  /*6880*/  @!P0 BRA `(.L_x_24) ;  /* 0xfffffffc00f08947 */ /* 0x010fea000383ffff */
[----:B------:R-:W-:Y:S05]  /*6890*/  BRA `(.L_x_114) ;  /* 0xffffffac00cc7947 */ /* 0x000fea000383ffff */
.L_x_27:
[----:B-1----:R-:W-:-:S07]  /*68a0*/  MOV R2, UR33 ;  /* 0x0000002100027c02 */ /* 0x002fce0008000f00 */
.L_x_115:
[----:B-1----:R1:W2:Y:S02]  /*68b0*/  SYNCS.PHASECHK.TRANS64.TRYWAIT P0, [R2+URZ+0x28], R5 ;  /* 0x00002805020075a7 */ /* 0x0022a400080011ff */
[----:B--2---:R-:W-:Y:S05]  /*68c0*/  @!P0 NANOSLEEP.SYNCS 0x989680 ;  /* 0x009896800000895d */ /* 0x004fea0003900000 */
[----:B------:R-:W2:Y:S02]  /*68d0*/  @!P0 SYNCS.PHASECHK.TRANS64 P0, [R2+URZ+0x28], R5 ;  /* 0x00002805020085a7 */ /* 0x000ea400080010ff */
[----:B--2---:R-:W-:Y:S05]  /*68e0*/  @!P0 BRA `(.L_x_115) ;  /* 0xfffffffc00f08947 */ /* 0x004fea000383ffff */
[----:B------:R-:W-:Y:S05]  /*68f0*/  BRA `(.L_x_26) ;  /* 0xffffffb000347947 */ /* 0x000fea000383ffff */
.L_x_34:
[----:B-1----:R-:W-:-:S07]  /*6900*/  MOV R2, UR17 ;  /* 0x0000001100027c02 */ /* 0x002fce0008000f00 */
.L_x_116:
[----:B-1----:R1:W2:Y:S02]  /*6910*/  SYNCS.PHASECHK.TRANS64.TRYWAIT P0, [R2+URZ+0x28], R5 ;  /* 0x00002805020075a7 */ /* 0x0022a400080011ff */
[----:B--2---:R-:W-:Y:S05]  /*6920*/  @!P0 NANOSLEEP.SYNCS 0x989680 ;  /* 0x009896800000895d */ /* 0x004fea0003900000 */
[----:B------:R-:W2:Y:S02]  /*6930*/  @!P0 SYNCS.PHASECHK.TRANS64 P0, [R2+URZ+0x28], R5 ;  /* 0x00002805020085a7 */ /* 0x000ea400080010ff */
[----:B--2---:R-:W-:Y:S05]  /*6940*/  @!P0 BRA `(.L_x_116) ;  /* 0xfffffffc00f08947 */ /* 0x004fea000383ffff */
[----:B------:R-:W-:Y:S05]  /*6950*/  BRA `(.L_x_33) ;  /* 0xffffffb000f07947 */ /* 0x000fea000383ffff */
.L_x_39:
[----:B-1----:R1:W2:Y:S02]  /*6960*/  SYNCS.PHASECHK.TRANS64.TRYWAIT P0, [R2+URZ+0x70], R3 ;  /* 0x00007003020075a7 */ /* 0x0022a400080011ff */
[----:B--2---:R-:W-:Y:S05]  /*6970*/  @!P0 NANOSLEEP.SYNCS 0x989680 ;  /* 0x009896800000895d */ /* 0x004fea0003900000 */
[----:B------:R-:W2:Y:S02]  /*6980*/  @!P0 SYNCS.PHASECHK.TRANS64 P0, [R2+URZ+0x70], R3 ;  /* 0x00007003020085a7 */ /* 0x000ea400080010ff */
[----:B--2---:R-:W-:Y:S05]  /*6990*/  @!P0 BRA `(.L_x_39) ;  /* 0xfffffffc00f08947 */ /* 0x004fea000383ffff */
[----:B------:R-:W-:Y:S05]  /*69a0*/  BRA `(.L_x_117) ;  /* 0xffffffb400947947 */ /* 0x000fea000383ffff */
.L_x_43:
[----:B---3--:R-:W-:-:S07]  /*69b0*/  MOV R0, UR5 ;  /* 0x0000000500007c02 */ /* 0x008fce0008000f00 */
.L_x_118:
[----:B-1----:R1:W2:Y:S02]  /*69c0*/  SYNCS.PHASECHK.TRANS64.TRYWAIT P0, [R0+URZ], R3 ;  /* 0x00000003000075a7 */ /* 0x0022a400080011ff */
[----:B--2---:R-:W-:Y:S05]  /*69d0*/  @!P0 NANOSLEEP.SYNCS 0x989680 ;  /* 0x009896800000895d */ /* 0x004fea0003900000 */
[----:B------:R-:W2:Y:S02]  /*69e0*/  @!P0 SYNCS.PHASECHK.TRANS64 P0, [R0+URZ], R3 ;  /* 0x00000003000085a7 */ /* 0x000ea400080010ff */
[----:B--2---:R-:W-:Y:S05]  /*69f0*/  @!P0 BRA `(.L_x_118) ;  /* 0xfffffffc00f08947 */ /* 0x004fea000383ffff */
[----:B------:R-:W-:Y:S05]  /*6a00*/  BRA `(.L_x_119) ;  /* 0xffffffbc00047947 */ /* 0x000fea000383ffff */
.L_x_44:
[----:B---3--:R-:W-:-:S07]  /*6a10*/  MOV R0, UR5 ;  /* 0x0000000500007c02 */ /* 0x008fce0008000f00 */
.L_x_120:
[----:B-1----:R1:W2:Y:S02]  /*6a20*/  SYNCS.PHASECHK.TRANS64.TRYWAIT P0, [R0+URZ], R3 ;  /* 0x00000003000075a7 */ /* 0x0022a400080011ff */
[----:B--2---:R-:W-:Y:S05]  /*6a30*/  @!P0 NANOSLEEP.SYNCS 0x989680 ;  /* 0x009896800000895d */ /* 0x004fea0003900000 */
[----:B------:R-:W2:Y:S02]  /*6a40*/  @!P0 SYNCS.PHASECHK.TRANS64 P0, [R0+URZ], R3 ;  /* 0x00000003000085a7 */ /* 0x000ea400080010ff */
[----:B--2---:R-:W-:Y:S05]  /*6a50*/  @!P0 BRA `(.L_x_120) ;  /* 0xfffffffc00f08947 */ /* 0x004fea000383ffff */
[----:B------:R-:W-:Y:S05]  /*6a60*/  BRA `(.L_x_121) ;  /* 0xffffffbc00107947 */ /* 0x000fea000383ffff */
.L_x_45:
[----:B---3--:R-:W-:-:S07]  /*6a70*/  MOV R0, UR5 ;  /* 0x0000000500007c02 */ /* 0x008fce0008000f00 */
.L_x_122:
[----:B-1----:R1:W2:Y:S02]  /*6a80*/  SYNCS.PHASECHK.TRANS64.TRYWAIT P0, [R0+URZ], R3 ;  /* 0x00000003000075a7 */ /* 0x0022a400080011ff */
[----:B--2---:R-:W-:Y:S05]  /*6a90*/  @!P0 NANOSLEEP.SYNCS 0x989680 ;  /* 0x009896800000895d */ /* 0x004fea0003900000 */
[----:B------:R-:W2:Y:S02]  /*6aa0*/  @!P0 SYNCS.PHASECHK.TRANS64 P0, [R0+URZ], R3 ;  /* 0x00000003000085a7 */ /* 0x000ea400080010ff */
[----:B--2---:R-:W-:Y:S05]  /*6ab0*/  @!P0 BRA `(.L_x_122) ;  /* 0xfffffffc00f08947 */ /* 0x004fea000383ffff */
[----:B------:R-:W-:Y:S05]  /*6ac0*/  BRA `(.L_x_123) ;  /* 0xffffffbc001c7947 */ /* 0x000fea000383ffff */
.L_x_46:
[----:B---3--:R-:W-:-:S07]  /*6ad0*/  MOV R0, UR5 ;  /* 0x0000000500007c02 */ /* 0x008fce0008000f00 */
.L_x_124:
[----:B-1----:R1:W2:Y:S02]  /*6ae0*/  SYNCS.PHASECHK.TRANS64.TRYWAIT P0, [R0+URZ], R3 ;  /* 0x00000003000075a7 */ /* 0x0022a400080011ff */
[----:B--2---:R-:W-:Y:S05]  /*6af0*/  @!P0 NANOSLEEP.SYNCS 0x989680 ;  /* 0x009896800000895d */ /* 0x004fea0003900000 */
[----:B------:R-:W2:Y:S02]  /*6b00*/  @!P0 SYNCS.PHASECHK.TRANS64 P0, [R0+URZ], R3 ;  /* 0x00000003000085a7 */ /* 0x000ea400080010ff */
[----:B--2---:R-:W-:Y:S05]  /*6b10*/  @!P0 BRA `(.L_x_124) ;  /* 0xfffffffc00f08947 */ /* 0x004fea000383ffff */
[----:B------:R-:W-:Y:S05]  /*6b20*/  BRA `(.L_x_125) ;  /* 0xffffffbc00287947 */ /* 0x000fea000383ffff */
.L_x_49:
[----:B-1----:R1:W2:Y:S02]  /*6b30*/  SYNCS.PHASECHK.TRANS64.TRYWAIT P0, [R0+URZ+0xd0], R5 ;  /* 0x0000d005000075a7 */ /* 0x0022a400080011ff */
[----:B--2---:R-:W-:Y:S05]  /*6b40*/  @!P0 NANOSLEEP.SYNCS 0x989680 ;  /* 0x009896800000895d */ /* 0x004fea0003900000 */
[----:B------:R-:W2:Y:S02]  /*6b50*/  @!P0 SYNCS.PHASECHK.TRANS64 P0, [R0+URZ+0xd0], R5 ;  /* 0x0000d005000085a7 */ /* 0x000ea400080010ff */
[----:B--2---:R-:W-:Y:S05]  /*6b60*/  @!P0 BRA `(.L_x_49) ;  /* 0xfffffffc00f08947 */ /* 0x004fea000383ffff */
[----:B------:R-:W-:Y:S05]  /*6b70*/  BRA `(.L_x_126) ;  /* 0xffffffbc00887947 */ /* 0x000fea000383ffff */
.L_x_50:
[----:B------:R-:W-:-:S07]  /*6b80*/  MOV R0, UR5 ;  /* 0x0000000500007c02 */ /* 0x000fce0008000f00 */
.L_x_127:
[----:B-1----:R1:W2:Y:S02]  /*6b90*/  SYNCS.PHASECHK.TRANS64.TRYWAIT P0, [R0+URZ+0x80], R7 ;  /* 0x00008007000075a7 */ /* 0x0022a400080011ff */
[----:B--2---:R-:W-:Y:S05]  /*6ba0*/  @!P0 NANOSLEEP.SYNCS 0x989680 ;  /* 0x009896800000895d */ /* 0x004fea0003900000 */
[----:B------:R-:W2:Y:S02]  /*6bb0*/  @!P0 SYNCS.PHASECHK.TRANS64 P0, [R0+URZ+0x80], R7 ;  /* 0x00008007000085a7 */ /* 0x000ea400080010ff */
[----:B--2---:R-:W-:Y:S05]  /*6bc0*/  @!P0 BRA `(.L_x_127) ;  /* 0xfffffffc00f08947 */ /* 0x004fea000383ffff */
[----:B------:R-:W-:Y:S05]  /*6bd0*/  BRA `(.L_x_128) ;  /* 0xffffffbc00987947 */ /* 0x000fea000383ffff */
.L_x_51:
[----:B-1----:R1:W2:Y:S02]  /*6be0*/  SYNCS.PHASECHK.TRANS64.TRYWAIT P1, [R0+URZ+0x70], R5 ;  /* 0x00007005000075a7 */ /* 0x0022a400080211ff */
[----:B--2---:R-:W-:Y:S05]  /*6bf0*/  @!P1 NANOSLEEP.SYNCS 0x989680 ;  /* 0x009896800000995d */ /* 0x004fea0003900000 */
[----:B------:R-:W2:Y:S02]  /*6c00*/  @!P1 SYNCS.PHASECHK.TRANS64 P1, [R0+URZ+0x70], R5 ;  /* 0x00007005000095a7 */ /* 0x000ea400080210ff */
[----:B--2---:R-:W-:Y:S05]  /*6c10*/  @!P1 BRA `(.L_x_51) ;  /* 0xfffffffc00f09947 */ /* 0x004fea000383ffff */
[----:B------:R-:W-:Y:S05]  /*6c20*/  BRA `(.L_x_129) ;  /* 0xffffffbc00c87947 */ /* 0x000fea000383ffff */
.L_x_54:
[----:B------:R-:W-:-:S07]  /*6c30*/  MOV R0, UR5 ;  /* 0x0000000500007c02 */ /* 0x000fce0008000f00 */
.L_x_130:
[----:B-1----:R1:W2:Y:S02]  /*6c40*/  SYNCS.PHASECHK.TRANS64.TRYWAIT P0, [R0+URZ+0x80], R3 ;  /* 0x00008003000075a7 */ /* 0x0022a400080011ff */
[----:B--2---:R-:W-:Y:S05]  /*6c50*/  @!P0 NANOSLEEP.SYNCS 0x989680 ;  /* 0x009896800000895d */ /* 0x004fea0003900000 */
[----:B------:R-:W2:Y:S02]  /*6c60*/  @!P0 SYNCS.PHASECHK.TRANS64 P0, [R0+URZ+0x80], R3 ;  /* 0x00008003000085a7 */ /* 0x000ea400080010ff */
[----:B--2---:R-:W-:Y:S05]  /*6c70*/  @!P0 BRA `(.L_x_130) ;  /* 0xfffffffc00f08947 */ /* 0x004fea000383ffff */
[----:B------:R-:W-:Y:S05]  /*6c80*/  BRA `(.L_x_53) ;  /* 0xffffffc0001c7947 */ /* 0x000fea000383ffff */
.L_x_63:
[----:B-1----:R-:W-:-:S04]  /*6c90*/  MOV R4, UR6 ;  /* 0x0000000600047c02 */ /* 0x002fc80008000f00 */
[----:B------:R1:W2:Y:S03]  /*6ca0*/  SYNCS.PHASECHK.TRANS64.TRYWAIT P0, [R4+URZ+0x8], R5 ;  /* 0x00000805040075a7 */ /* 0x0002a600080011ff */
[----:B--2---:R-:W-:Y:S05]  /*6cb0*/  @!P0 NANOSLEEP.SYNCS 0x989680 ;  /* 0x009896800000895d */ /* 0x004fea0003900000 */
[----:B------:R-:W2:Y:S02]  /*6cc0*/  @!P0 SYNCS.PHASECHK.TRANS64 P0, [R4+URZ+0x8], R5 ;  /* 0x00000805040085a7 */ /* 0x000ea400080010ff */
[----:B--2---:R-:W-:Y:S05]  /*6cd0*/  @!P0 BRA `(.L_x_63) ;  /* 0xfffffffc00ec8947 */ /* 0x004fea000383ffff */
[----:B------:R-:W-:Y:S05]  /*6ce0*/  BRA `(.L_x_62) ;  /* 0xffffffc000d07947 */ /* 0x000fea000383ffff */
.L_x_65:
[----:B------:R-:W-:Y:S01]  /*6cf0*/  BSSY B0, `(.L_x_131) ;  /* 0x0000006000007945 */ /* 0x000fe20003800000 */
[----:B------:R-:W-:-:S07]  /*6d00*/  MOV R15, 0xffffffff ;  /* 0xffffffff000f7802 */ /* 0x000fce0000000f00 */
[----:B-1---5:R-:W-:Y:S05]  /*6d10*/  WARPSYNC.COLLECTIVE R15, `(.L_x_132) ;  /* 0x000000000f0c7348 */ /* 0x022fea0003c00000 */
[----:B------:R-:W-:Y:S02]  /*6d20*/  ELECT P6, UR79, PT ;  /* 0x00000000004f782f */ /* 0x000fe400038c0000 */
[----:B------:R-:W-:Y:S01]  /*6d30*/  MOV R14, UR79 ;  /* 0x0000004f000e7c02 */ /* 0x000fe20008000f00 */
[----:B-1---5:R-:W-:Y:S10]  /*6d40*/  ENDCOLLECTIVE ;  /* 0x000000000000791b */ /* 0x022ff40003800000 */
.L_x_132:
[----:B------:R-:W-:Y:S05]  /*6d50*/  BSYNC B0 ;  /* 0x0000000000007941 */ /* 0x000fea0003800000 */
.L_x_131:
[----:B------:R-:W-:Y:S05]  /*6d60*/  BRA `(.L_x_133) ;  /* 0xffffffc400007947 */ /* 0x000fea000383ffff */
.L_x_67:
[----:B-1----:R-:W-:-:S04]  /*6d70*/  MOV R2, UR6 ;  /* 0x0000000600027c02 */ /* 0x002fc80008000f00 */
[----:B------:R1:W2:Y:S03]  /*6d80*/  SYNCS.PHASECHK.TRANS64.TRYWAIT P0, [R2+URZ+0x8], R3 ;  /* 0x00000803020075a7 */ /* 0x0002a600080011ff */
[----:B--2---:R-:W-:Y:S05]  /*6d90*/  @!P0 NANOSLEEP.SYNCS 0x989680 ;  /* 0x009896800000895d */ /* 0x004fea0003900000 */
[----:B------:R-:W2:Y:S02]  /*6da0*/  @!P0 SYNCS.PHASECHK.TRANS64 P0, [R2+URZ+0x8], R3 ;  /* 0x00000803020085a7 */ /* 0x000ea400080010ff */
[----:B--2---:R-:W-:Y:S05]  /*6db0*/  @!P0 BRA `(.L_x_67) ;  /* 0xfffffffc00ec8947 */ /* 0x004fea000383ffff */
[----:B------:R-:W-:Y:S05]  /*6dc0*/  BRA `(.L_x_66) ;  /* 0xffffffc400047947 */ /* 0x000fea000383ffff */
.L_x_68:
[----:B-1----:R1:W2:Y:S02]  /*6dd0*/  SYNCS.PHASECHK.TRANS64.TRYWAIT P0, [R0+URZ+0x70], R5 ;  /* 0x00007005000075a7 */ /* 0x0022a400080011ff */
[----:B--2---:R-:W-:Y:S05]  /*6de0*/  @!P0 NANOSLEEP.SYNCS 0x989680 ;  /* 0x009896800000895d */ /* 0x004fea0003900000 */
[----:B------:R-:W2:Y:S02]  /*6df0*/  @!P0 SYNCS.PHASECHK.TRANS64 P0, [R0+URZ+0x70], R5 ;  /* 0x00007005000085a7 */ /* 0x000ea400080010ff */
[----:B--2---:R-:W-:Y:S05]  /*6e00*/  @!P0 BRA `(.L_x_68) ;  /* 0xfffffffc00f08947 */ /* 0x004fea000383ffff */
[----:B------:R-:W-:Y:S05]  /*6e10*/  BRA `(.L_x_134) ;  /* 0xffffffc400e07947 */ /* 0x000fea000383ffff */
.L_x_70:
[----:B------:R-:W-:-:S07]  /*6e20*/  MOV R0, UR10 ;  /* 0x0000000a00007c02 */ /* 0x000fce0008000f00 */
.L_x_135:
[----:B-1----:R1:W2:Y:S02]  /*6e30*/  SYNCS.PHASECHK.TRANS64.TRYWAIT P0, [R0+URZ+0xb0], R5 ;  /* 0x0000b005000075a7 */ /* 0x0022a400080011ff */
[----:B--2---:R-:W-:Y:S05]  /*6e40*/  @!P0 NANOSLEEP.SYNCS 0x989680 ;  /* 0x009896800000895d */ /* 0x004fea0003900000 */
[----:B------:R-:W2:Y:S02]  /*6e50*/  @!P0 SYNCS.PHASECHK.TRANS64 P0, [R0+URZ+0xb0], R5 ;  /* 0x0000b005000085a7 */ /* 0x000ea400080010ff */
[----:B--2---:R-:W-:Y:S05]  /*6e60*/  @!P0 BRA `(.L_x_135) ;  /* 0xfffffffc00f08947 */ /* 0x004fea000383ffff */
[----:B------:R-:W-:Y:S05]  /*6e70*/  BRA `(.L_x_136) ;  /* 0xffffffc8002c7947 */ /* 0x000fea000383ffff */
.L_x_73:
[----:B------:R-:W-:Y:S07]  /*6e80*/  MOV R0, UR9 ;  /* 0x0000000900007c02 */ /* 0x000fee0008000f00 */
.L_x_137:
[----:B-1----:R1:W2:Y:S02]  /*6e90*/  SYNCS.PHASECHK.TRANS64.TRYWAIT P0, [R0+URZ], R5 ;  /* 0x00000005000075a7 */ /* 0x0022a400080011ff */
[----:B--2---:R-:W-:Y:S05]  /*6ea0*/  @!P0 NANOSLEEP.SYNCS 0x989680 ;  /* 0x009896800000895d */ /* 0x004fea0003900000 */
[----:B------:R-:W2:Y:S02]  /*6eb0*/  @!P0 SYNCS.PHASECHK.TRANS64 P0, [R0+URZ], R5 ;  /* 0x00000005000085a7 */ /* 0x000ea400080010ff */
[----:B--2---:R-:W-:Y:S05]  /*6ec0*/  @!P0 BRA `(.L_x_137) ;  /* 0xfffffffc00f08947 */ /* 0x004fea000383ffff */
[----:B------:R-:W-:Y:S05]  /*6ed0*/  BRA `(.L_x_72) ;  /* 0xffffffc800407947 */ /* 0x000fea000383ffff */
.L_x_77:
[----:B-1----:R-:W-:-:S07]  /*6ee0*/  MOV R0, UR7 ;  /* 0x0000000700007c02 */ /* 0x002fce0008000f00 */
.L_x_138:
[----:B-1----:R1:W2:Y:S02]  /*6ef0*/  SYNCS.PHASECHK.TRANS64.TRYWAIT P0, [R0+URZ], R3 ;  /* 0x00000003000075a7 */ /* 0x0022a400080011ff */
[----:B--2---:R-:W-:Y:S05]  /*6f00*/  @!P0 NANOSLEEP.SYNCS 0x989680 ;  /* 0x009896800000895d */ /* 0x004fea0003900000 */
[----:B------:R-:W2:Y:S02]  /*6f10*/  @!P0 SYNCS.PHASECHK.TRANS64 P0, [R0+URZ], R3 ;  /* 0x00000003000085a7 */ /* 0x000ea400080010ff */
[----:B--2---:R-:W-:Y:S05]  /*6f20*/  @!P0 BRA `(.L_x_138) ;  /* 0xfffffffc00f08947 */ /* 0x004fea000383ffff */
[----:B------:R-:W-:Y:S05]  /*6f30*/  BRA `(.L_x_139) ;  /* 0xffffffcc000c7947 */ /* 0x000fea000383ffff */
.L_x_78:
[----:B------:R-:W-:-:S07]  /*6f40*/  MOV R0, UR7 ;  /* 0x0000000700007c02 */ /* 0x000fce0008000f00 */
.L_x_140:
[----:B-1----:R1:W2:Y:S02]  /*6f50*/  SYNCS.PHASECHK.TRANS64.TRYWAIT P0, [R0+URZ], R3 ;  /* 0x00000003000075a7 */ /* 0x0022a400080011ff */
[----:B--2---:R-:W-:Y:S05]  /*6f60*/  @!P0 NANOSLEEP.SYNCS 0x989680 ;  /* 0x009896800000895d */ /* 0x004fea0003900000 */
[----:B------:R-:W2:Y:S02]  /*6f70*/  @!P0 SYNCS.PHASECHK.TRANS64 P0, [R0+URZ], R3 ;  /* 0x00000003000085a7 */ /* 0x000ea400080010ff */
[----:B--2---:R-:W-:Y:S05]  /*6f80*/  @!P0 BRA `(.L_x_140) ;  /* 0xfffffffc00f08947 */ /* 0x004fea000383ffff */
[----:B------:R-:W-:Y:S05]  /*6f90*/  BRA `(.L_x_141) ;  /* 0xffffffcc00187947 */ /* 0x000fea000383ffff */
.L_x_79:
[----:B------:R-:W-:-:S07]  /*6fa0*/  MOV R0, UR7 ;  /* 0x0000000700007c02 */ /* 0x000fce0008000f00 */
.L_x_142:
[----:B-1----:R1:W2:Y:S02]  /*6fb0*/  SYNCS.PHASECHK.TRANS64.TRYWAIT P0, [R0+URZ], R3 ;  /* 0x00000003000075a7 */ /* 0x0022a400080011ff */
[----:B--2---:R-:W-:Y:S05]  /*6fc0*/  @!P0 NANOSLEEP.SYNCS 0x989680 ;  /* 0x009896800000895d */ /* 0x004fea0003900000 */
[----:B------:R-:W2:Y:S02]  /*6fd0*/  @!P0 SYNCS.PHASECHK.TRANS64 P0, [R0+URZ], R3 ;  /* 0x00000003000085a7 */ /* 0x000ea400080010ff */
[----:B--2---:R-:W-:Y:S05]  /*6fe0*/  @!P0 BRA `(.L_x_142) ;  /* 0xfffffffc00f08947 */ /* 0x004fea000383ffff */
[----:B------:R-:W-:Y:S05]  /*6ff0*/  BRA `(.L_x_143) ;  /* 0xffffffcc00247947 */ /* 0x000fea000383ffff */
.L_x_82:
[----:B------:R-:W-:-:S07]  /*7000*/  MOV R0, UR8 ;  /* 0x0000000800007c02 */ /* 0x000fce0008000f00 */
.L_x_144:
[----:B-1----:R1:W2:Y:S02]  /*7010*/  SYNCS.PHASECHK.TRANS64.TRYWAIT P1, [R0+URZ+0xf0], R3 ;  /* 0x0000f003000075a7 */ /* 0x0022a400080211ff */
[----:B--2---:R-:W-:Y:S05]  /*7020*/  @!P1 NANOSLEEP.SYNCS 0x989680 ;  /* 0x009896800000995d */ /* 0x004fea0003900000 */
[----:B------:R-:W2:Y:S02]  /*7030*/  @!P1 SYNCS.PHASECHK.TRANS64 P1, [R0+URZ+0xf0], R3 ;  /* 0x0000f003000095a7 */ /* 0x000ea400080210ff */
[----:B--2---:R-:W-:Y:S05]  /*7040*/  @!P1 BRA `(.L_x_144) ;  /* 0xfffffffc00f09947 */ /* 0x004fea000383ffff */
[----:B------:R-:W-:Y:S05]  /*7050*/  BRA `(.L_x_145) ;  /* 0xffffffcc00707947 */ /* 0x000fea000383ffff */
.L_x_87:
[----:B--2---:R2:W4:Y:S02]  /*7060*/  SYNCS.PHASECHK.TRANS64.TRYWAIT P0, [R0+URZ+0x70], R3 ;  /* 0x00007003000075a7 */ /* 0x00452400080011ff */
[----:B----4-:R-:W-:Y:S05]  /*7070*/  @!P0 NANOSLEEP.SYNCS 0x989680 ;  /* 0x009896800000895d */ /* 0x010fea0003900000 */
[----:B------:R-:W4:Y:S02]  /*7080*/  @!P0 SYNCS.PHASECHK.TRANS64 P0, [R0+URZ+0x70], R3 ;  /* 0x00007003000085a7 */ /* 0x000f2400080010ff */
[----:B----4-:R-:W-:Y:S05]  /*7090*/  @!P0 BRA `(.L_x_87) ;  /* 0xfffffffc00f08947 */ /* 0x010fea000383ffff */
[----:B------:R-:W-:Y:S05]  /*70a0*/  BRA `(.L_x_146) ;  /* 0xffffffd000747947 */ /* 0x000fea000383ffff */
.L_x_90:
[----:B------:R-:W-:Y:S07]  /*70b0*/  MOV R0, UR6 ;  /* 0x0000000600007c02 */ /* 0x000fee0008000f00 */
.L_x_147:
[----:B--2---:R2:W4:Y:S02]  /*70c0*/  SYNCS.PHASECHK.TRANS64.TRYWAIT P0, [R0+URZ+0x68], R3 ;  /* 0x00006803000075a7 */ /* 0x00452400080011ff */
[----:B----4-:R-:W-:Y:S05]  /*70d0*/  @!P0 NANOSLEEP.SYNCS 0x989680 ;  /* 0x009896800000895d */ /* 0x010fea0003900000 */
[----:B------:R-:W4:Y:S02]  /*70e0*/  @!P0 SYNCS.PHASECHK.TRANS64 P0, [R0+URZ+0x68], R3 ;  /* 0x00006803000085a7 */ /* 0x000f2400080010ff */
[----:B----4-:R-:W-:Y:S05]  /*70f0*/  @!P0 BRA `(.L_x_147) ;  /* 0xfffffffc00f08947 */ /* 0x010fea000383ffff */
[----:B------:R-:W-:Y:S05]  /*7100*/  BRA `(.L_x_89) ;  /* 0xffffffd400607947 */ /* 0x000fea000383ffff */
.L_x_93:
[----:B------:R-:W-:Y:S07]  /*7110*/  MOV R3, UR6 ;  /* 0x0000000600037c02 */ /* 0x000fee0008000f00 */
.L_x_148:
[----:B-1----:R1:W2:Y:S02]  /*7120*/  SYNCS.PHASECHK.TRANS64.TRYWAIT P2, [R3+URZ+0x58], R26 ;  /* 0x0000581a030075a7 */ /* 0x0022a400080411ff */
[----:B--2---:R-:W-:Y:S05]  /*7130*/  @!P2 NANOSLEEP.SYNCS 0x989680 ;  /* 0x009896800000a95d */ /* 0x004fea0003900000 */
[----:B------:R-:W2:Y:S02]  /*7140*/  @!P2 SYNCS.PHASECHK.TRANS64 P2, [R3+URZ+0x58], R26 ;  /* 0x0000581a0300a5a7 */ /* 0x000ea400080410ff */
[----:B--2---:R-:W-:Y:S05]  /*7150*/  @!P2 BRA `(.L_x_148) ;  /* 0xfffffffc00f0a947 */ /* 0x004fea000383ffff */
[----:B------:R-:W-:Y:S05]  /*7160*/  BRA `(.L_x_149) ;  /* 0xffffffd400f47947 */ /* 0x000fea000383ffff */
.L_x_96:
[----:B--2---:R2:W3:Y:S02]  /*7170*/  SYNCS.PHASECHK.TRANS64.TRYWAIT P0, [R0+URZ+0x70], R3 ;  /* 0x00007003000075a7 */ /* 0x0044e400080011ff */
[----:B---3--:R-:W-:Y:S05]  /*7180*/  @!P0 NANOSLEEP.SYNCS 0x989680 ;  /* 0x009896800000895d */ /* 0x008fea0003900000 */
[----:B------:R-:W3:Y:S02]  /*7190*/  @!P0 SYNCS.PHASECHK.TRANS64 P0, [R0+URZ+0x70], R3 ;  /* 0x00007003000085a7 */ /* 0x000ee400080010ff */
[----:B---3--:R-:W-:Y:S05]  /*71a0*/  @!P0 BRA `(.L_x_96) ;  /* 0xfffffffc00f08947 */ /* 0x008fea000383ffff */
[----:B------:R-:W-:Y:S05]  /*71b0*/  BRA `(.L_x_150) ;  /* 0xffffffdc00547947 */ /* 0x000fea000383ffff */
.L_x_107:
[----:B-1----:R-:W-:Y:S04]  /*71c0*/  MOV R0, UR43 ;  /* 0x0000002b00007c02 */ /* 0x002fe80008000f00 */
[----:B------:R1:W2:Y:S03]  /*71d0*/  SYNCS.PHASECHK.TRANS64.TRYWAIT P1, [R0+URZ+0x50], R3 ;  /* 0x00005003000075a7 */ /* 0x0002a600080211ff */
[----:B--2---:R-:W-:Y:S05]  /*71e0*/  @!P1 NANOSLEEP.SYNCS 0x989680 ;  /* 0x009896800000995d */ /* 0x004fea0003900000 */
[----:B------:R-:W2:Y:S02]  /*71f0*/  @!P1 SYNCS.PHASECHK.TRANS64 P1, [R0+URZ+0x50], R3 ;  /* 0x00005003000095a7 */ /* 0x000ea400080210ff */
[----:B--2---:R-:W-:Y:S05]  /*7200*/  @!P1 BRA `(.L_x_107) ;  /* 0xfffffffc00ec9947 */ /* 0x004fea000383ffff */
[----:B------:R-:W-:Y:S05]  /*7210*/  BRA `(.L_x_106) ;  /* 0xffffffe800347947 */ /* 0x000fea000383ffff */
.L_x_109:
[----:B------:R1:W1:Y:S02]  /*7220*/  SYNCS.PHASECHK.TRANS64.TRYWAIT P1, [R113+URZ+0x90], R2 ;  /* 0x00009002710075a7 */ /* 0x00026400080211ff */
[----:B-1----:R-:W-:Y:S05]  /*7230*/  @!P1 NANOSLEEP.SYNCS 0x989680 ;  /* 0x009896800000995d */ /* 0x002fea0003900000 */
[----:B------:R-:W1:Y:S02]  /*7240*/  @!P1 SYNCS.PHASECHK.TRANS64 P1, [R113+URZ+0x90], R2 ;  /* 0x00009002710095a7 */ /* 0x000e6400080210ff */
[----:B-1----:R-:W-:Y:S05]  /*7250*/  @!P1 BRA `(.L_x_109) ;  /* 0xfffffffc00f09947 */ /* 0x002fea000383ffff */
[----:B------:R-:W-:Y:S05]  /*7260*/  BRA `(.L_x_108) ;  /* 0xffffffe800707947 */ /* 0x000fea000383ffff */
        .weak           $__internal_0_$__cuda_sm10x_tcgen05_guardrail_trap_col_being_dealloced_not_returned_by_alloc
        .type           $__internal_0_$__cuda_sm10x_tcgen05_guardrail_trap_col_being_dealloced_not_returned_by_alloc,@function
        .size           $__internal_0_$__cuda_sm10x_tcgen05_guardrail_trap_col_being_dealloced_not_returned_by_alloc,($__internal_1_$__cuda_sm10x_tcgen05_guardrail_trap_phase_invalid_during_alloc - $__internal_0_$__cuda_sm10x_tcgen05_guardrail_trap_col_being_dealloced_not_returned_by_alloc)
$__internal_0_$__cuda_sm10x_tcgen05_guardrail_trap_col_being_dealloced_not_returned_by_alloc:
[----:B------:R-:W-:Y:S05]  /*7270*/  BPT.TRAP 0x1 ;  /* 0x000000040000795c */ /* 0x000fea0000300000 */
[----:B------:R-:W-:-:S04]  /*7280*/  HFMA2 R3, -RZ, RZ, 0, 0 ;  /* 0x00000000ff037431 */ /* 0x000fc800000001ff */
[----:B------:R-:W-:Y:S05]  /*7290*/  RET.REL.NODEC R2 `(_ZN7cutlass13device_kernelINS_4gemm6kernel13GemmUniversalIN4cute5tupleIJiiiiEEENS1_10collective13CollectiveMmaINS1_35MainloopSm100TmaUmmaWarpSpecializedILi5ELi2ELi4ENS5_IJNS4_1CILi2EEENSA_ILi1EEESC_EEEEENS5_IJNSA_ILi128EEENSA_ILi64EEESG_EEENS_12float_e4m3_tENS5_IJlSC_lEEESI_SJ_NS4_8TiledMMAINS4_8MMA_AtomIJNS4_10MMA_TraitsINS4_25SM100_MMA_F8F6F4_2x1SM_SSEJSI_SI_fSF_SG_NS4_17integral_constantINS4_4UMMA5MajorELSQ_0EEESR_NSO_INSP_7ScaleInELSS_0EEEST_EEEEEENS4_6LayoutINS5_IJSC_SC_SC_EEENS5_IJNSA_ILi0EEESY_SY_EEEEENS5_IJNS4_10UnderscoreES11_S11_EEEEENS4_18SM100_TMA_2SM_LOADENS4_14ComposedLayoutINS4_7SwizzleILi2ELi4ELi3EEENS4_18smem_ptr_flag_bitsILi8EEENSW_INS5_IJNSA_ILi8EEESG_EEENS5_IJSG_SC_EEEEEEEvNS4_8identityES14_S1E_vS1F_EENS_8epilogue10collective18CollectiveEpilogueINS1H_23Sm100TmaWarpSpecializedILi1ELi1ELi32ELb0ELb0EEEJNS5_IJSG_SG_SG_EEENS5_IJNSW_ISG_SC_EES1N_EEESI_SJ_SI_SJ_NS1H_6fusion15FusionCallbacksIS1L_NS1P_17LinearCombinationISI_fSI_fLNS_15FloatRoundStyleE2EEES1M_S1O_JEEENS4_5SM1004TMEM4LOAD26SM100_TMEM_LOAD_32dp32b32xENS4_13SM90_TMA_LOADES1E_NS4_39AutoVectorizingCopyWithAssumedAlignmentILi128EEENS4_14SM90_TMA_STOREES1E_S21_S21_EEEvvEEEEvNT_6ParamsE) ;  /* 0xffffff8c02587950 */ /* 0x000fea0003c3ffff */
        .weak           $__internal_1_$__cuda_sm10x_tcgen05_guardrail_trap_phase_invalid_during_alloc
        .type           $__internal_1_$__cuda_sm10x_tcgen05_guardrail_trap_phase_invalid_during_alloc,@function
        .size           $__internal_1_$__cuda_sm10x_tcgen05_guardrail_trap_phase_invalid_during_alloc,($__internal_2_$__cuda_sm10x_tcgen05_guardrail_trap_unallocated_columns_being_dealloced - $__internal_1_$__cuda_sm10x_tcgen05_guardrail_trap_phase_invalid_during_alloc)
$__internal_1_$__cuda_sm10x_tcgen05_guardrail_trap_phase_invalid_during_alloc:
[----:B------:R-:W-:Y:S05]  /*72a0*/  BPT.TRAP 0x1 ;  /* 0x000000040000795c */ /* 0x000fea0000300000 */
[----:B------:R-:W-:-:S04]  /*72b0*/  MOV R3, 0x0 ;  /* 0x0000000000037802 */ /* 0x000fc80000000f00 */
[----:B------:R-:W-:Y:S05]  /*72c0*/  RET.REL.NODEC R2 `(_ZN7cutlass13device_kernelINS_4gemm6kernel13GemmUniversalIN4cute5tupleIJiiiiEEENS1_10collective13CollectiveMmaINS1_35MainloopSm100TmaUmmaWarpSpecializedILi5ELi2ELi4ENS5_IJNS4_1CILi2EEENSA_ILi1EEESC_EEEEENS5_IJNSA_ILi128EEENSA_ILi64EEESG_EEENS_12float_e4m3_tENS5_IJlSC_lEEESI_SJ_NS4_8TiledMMAINS4_8MMA_AtomIJNS4_10MMA_TraitsINS4_25SM100_MMA_F8F6F4_2x1SM_SSEJSI_SI_fSF_SG_NS4_17integral_constantINS4_4UMMA5MajorELSQ_0EEESR_NSO_INSP_7ScaleInELSS_0EEEST_EEEEEENS4_6LayoutINS5_IJSC_SC_SC_EEENS5_IJNSA_ILi0EEESY_SY_EEEEENS5_IJNS4_10UnderscoreES11_S11_EEEEENS4_18SM100_TMA_2SM_LOADENS4_14ComposedLayoutINS4_7SwizzleILi2ELi4ELi3EEENS4_18smem_ptr_flag_bitsILi8EEENSW_INS5_IJNSA_ILi8EEESG_EEENS5_IJSG_SC_EEEEEEEvNS4_8identityES14_S1E_vS1F_EENS_8epilogue10collective18CollectiveEpilogueINS1H_23Sm100TmaWarpSpecializedILi1ELi1ELi32ELb0ELb0EEEJNS5_IJSG_SG_SG_EEENS5_IJNSW_ISG_SC_EES1N_EEESI_SJ_SI_SJ_NS1H_6fusion15FusionCallbacksIS1L_NS1P_17LinearCombinationISI_fSI_fLNS_15FloatRoundStyleE2EEES1M_S1O_JEEENS4_5SM1004TMEM4LOAD26SM100_TMEM_LOAD_32dp32b32xENS4_13SM90_TMA_LOADES1E_NS4_39AutoVectorizingCopyWithAssumedAlignmentILi128EEENS4_14SM90_TMA_STOREES1E_S21_S21_EEEvvEEEEvNT_6ParamsE) ;  /* 0xffffff8c024c7950 */ /* 0x000fea0003c3ffff */
        .weak           $__internal_2_$__cuda_sm10x_tcgen05_guardrail_trap_unallocated_columns_being_dealloced
        .type           $__internal_2_$__cuda_sm10x_tcgen05_guardrail_trap_unallocated_columns_being_dealloced,@function
        .size           $__internal_2_$__cuda_sm10x_tcgen05_guardrail_trap_unallocated_columns_being_dealloced,(.L_x_152 - $__internal_2_$__cuda_sm10x_tcgen05_guardrail_trap_unallocated_columns_being_dealloced)
$__internal_2_$__cuda_sm10x_tcgen05_guardrail_trap_unallocated_columns_being_dealloced:
[----:B------:R-:W-:Y:S05]  /*72d0*/  BPT.TRAP 0x1 ;  /* 0x000000040000795c */ /* 0x000fea0000300000 */
[----:B------:R-:W-:-:S04]  /*72e0*/  HFMA2 R3, -RZ, RZ, 0, 0 ;  /* 0x00000000ff037431 */ /* 0x000fc800000001ff */
[----:B------:R-:W-:Y:S05]  /*72f0*/  RET.REL.NODEC R2 `(_ZN7cutlass13device_kernelINS_4gemm6kernel13GemmUniversalIN4cute5tupleIJiiiiEEENS1_10collective13CollectiveMmaINS1_35MainloopSm100TmaUmmaWarpSpecializedILi5ELi2ELi4ENS5_IJNS4_1CILi2EEENSA_ILi1EEESC_EEEEENS5_IJNSA_ILi128EEENSA_ILi64EEESG_EEENS_12float_e4m3_tENS5_IJlSC_lEEESI_SJ_NS4_8TiledMMAINS4_8MMA_AtomIJNS4_10MMA_TraitsINS4_25SM100_MMA_F8F6F4_2x1SM_SSEJSI_SI_fSF_SG_NS4_17integral_constantINS4_4UMMA5MajorELSQ_0EEESR_NSO_INSP_7ScaleInELSS_0EEEST_EEEEEENS4_6LayoutINS5_IJSC_SC_SC_EEENS5_IJNSA_ILi0EEESY_SY_EEEEENS5_IJNS4_10UnderscoreES11_S11_EEEEENS4_18SM100_TMA_2SM_LOADENS4_14ComposedLayoutINS4_7SwizzleILi2ELi4ELi3EEENS4_18smem_ptr_flag_bitsILi8EEENSW_INS5_IJNSA_ILi8EEESG_EEENS5_IJSG_SC_EEEEEEEvNS4_8identityES14_S1E_vS1F_EENS_8epilogue10collective18CollectiveEpilogueINS1H_23Sm100TmaWarpSpecializedILi1ELi1ELi32ELb0ELb0EEEJNS5_IJSG_SG_SG_EEENS5_IJNSW_ISG_SC_EES1N_EEESI_SJ_SI_SJ_NS1H_6fusion15FusionCallbacksIS1L_NS1P_17LinearCombinationISI_fSI_fLNS_15FloatRoundStyleE2EEES1M_S1O_JEEENS4_5SM1004TMEM4LOAD26SM100_TMEM_LOAD_32dp32b32xENS4_13SM90_TMA_LOADES1E_NS4_39AutoVectorizingCopyWithAssumedAlignmentILi128EEENS4_14SM90_TMA_STOREES1E_S21_S21_EEEvvEEEEvNT_6ParamsE) ;  /* 0xffffff8c02407950 */ /* 0x000fea0003c3ffff */
.L_x_151:
[----:B------:R-:W-:-:S00]  /*7300*/  BRA `(.L_x_151) ;  /* 0xfffffffc00fc7947 */ /* 0x000fc0000383ffff */
[----:B------:R-:W-:-:S00]  /*7310*/  NOP ;  /* 0x0000000000007918 */ /* 0x000fc00000000000 */
        /* <DEDUP_REMOVED lines=14> */
.L_x_152:


//--------------------- .nv.global.init           --------------------------
	.section	.nv.global.init,"aw",@progbits
.nv.global.init:
	.type		$str$27,@object
	.size		$str$27,($str$28 - $str$27)
$str$27:
        /*0000*/ 	.byte	0x28, 0x61, 0x64, 0x64, 0x72, 0x65, 0x73, 0x73, 0x20, 0x26, 0x20, 0x6d, 0x61, 0x73, 0x6b, 0x29
        /*0010*/ 	.byte	0x20, 0x3d, 0x3d, 0x20, 0x30, 0x00
	.type		$str$28,@object
	.size		$str$28,($str$26 - $str$28)
$str$28:
        /*0016*/ 	.byte	0x2f, 0x74, 0x6d, 0x70, 0x2f, 0x63, 0x75, 0x74, 0x6c, 0x61, 0x73, 0x73, 0x5f, 0x73, 0x77, 0x65
        /*0026*/ 	.byte	0x65, 0x70, 0x5f, 0x73, 0x72, 0x63, 0x2f, 0x69, 0x6e, 0x63, 0x6c, 0x75, 0x64, 0x65, 0x2f, 0x63
        /*0036*/ 	.byte	0x75, 0x74, 0x65, 0x2f, 0x70, 0x6f, 0x69, 0x6e, 0x74, 0x65, 0x72, 0x5f, 0x66, 0x6c, 0x61, 0x67
        /*0046*/ 	.byte	0x67, 0x65, 0x64, 0x2e, 0x68, 0x70, 0x70, 0x00
	.type		$str$26,@object
	.size		$str$26,($str$25 - $str$26)
$str$26:
        /*004e*/ 	.byte	0x2f, 0x74, 0x6d, 0x70, 0x2f, 0x63, 0x75, 0x74, 0x6c, 0x61, 0x73, 0x73, 0x5f, 0x73, 0x77, 0x65
        /*005e*/ 	.byte	0x65, 0x70, 0x5f, 0x73, 0x72, 0x63, 0x2f, 0x69, 0x6e, 0x63, 0x6c, 0x75, 0x64, 0x65, 0x2f, 0x63
        /*006e*/ 	.byte	0x75, 0x74, 0x65, 0x2f, 0x61, 0x74, 0x6f, 0x6d, 0x2f, 0x63, 0x6f, 0x70, 0x79, 0x5f, 0x74, 0x72
        /*007e*/ 	.byte	0x61, 0x69, 0x74, 0x73, 0x5f, 0x73, 0x6d, 0x31, 0x30, 0x30, 0x2e, 0x68, 0x70, 0x70, 0x00
	.type		$str$25,@object
	.size		$str$25,(__unnamed_1 - $str$25)
$str$25:
        /*008d*/ 	.byte	0x28, 0x28, 0x75, 0x69, 0x6e, 0x74, 0x33, 0x32, 0x5f, 0x74, 0x28, 0x74, 0x68, 0x72, 0x65, 0x61
        /*009d*/ 	.byte	0x64, 0x49, 0x64, 0x78, 0x2e, 0x78, 0x29, 0x20, 0x2f, 0x20, 0x33, 0x32, 0x29, 0x20, 0x25, 0x20
        /*00ad*/ 	.byte	0x34, 0x29, 0x20, 0x3d, 0x3d, 0x20, 0x28, 0x28, 0x28, 0x74, 0x6d, 0x65, 0x6d, 0x5f, 0x61, 0x64
        /*00bd*/ 	.byte	0x64, 0x72, 0x20, 0x3e, 0x3e, 0x20, 0x31, 0x36, 0x29, 0x20, 0x2f, 0x20, 0x33, 0x32, 0x29, 0x20
        /*00cd*/ 	.byte	0x25, 0x20, 0x34, 0x29, 0x00
	.type		__unnamed_1,@object
	.size		__unnamed_1,(__unnamed_2 - __unnamed_1)
__unnamed_1:
        /*00d2*/ 	.byte	0x61, 0x75, 0x74, 0x6f, 0x20, 0x63, 0x75, 0x74, 0x65, 0x3a, 0x3a, 0x61, 0x73, 0x5f, 0x70, 0x6f
        /* <DEDUP_REMOVED lines=24> */
        /*0262*/ 	.byte	0x3c, 0x34, 0x30, 0x39, 0x36, 0x3e, 0x3e, 0x3e, 0x3e, 0x5d, 0x00
	.type		__unnamed_2,@object
	.size		__unnamed_2,(.L_2 - __unnamed_2)
__unnamed_2:
        /* <DEDUP_REMOVED lines=40> */
        /*04ed*/ 	.byte	0x74, 0x65, 0x3a, 0x3a, 0x43, 0x3c, 0x30, 0x3e, 0x3e, 0x3e, 0x3e, 0x5d, 0x00
.L_2:


//--------------------- .nv.shared._ZN7cutlass13device_kernelINS_4gemm6kernel13GemmUniversalIN4cute5tupleIJiiiiEEENS1_10collective13CollectiveMmaINS1_35MainloopSm100TmaUmmaWarpSpecializedILi5ELi2ELi4ENS5_IJNS4_1CILi2EEENSA_ILi1EEESC_EEEEENS5_IJNSA_ILi128EEENSA_ILi64EEESG_EEENS_12float_e4m3_tENS5_IJlSC_lEEESI_SJ_NS4_8TiledMMAINS4_8MMA_AtomIJNS4_10MMA_TraitsINS4_25SM100_MMA_F8F6F4_2x1SM_SSEJSI_SI_fSF_SG_NS4_17integral_constantINS4_4UMMA5MajorELSQ_0EEESR_NSO_INSP_7ScaleInELSS_0EEEST_EEEEEENS4_6LayoutINS5_IJSC_SC_SC_EEENS5_IJNSA_ILi0EEESY_SY_EEEEENS5_IJNS4_10UnderscoreES11_S11_EEEEENS4_18SM100_TMA_2SM_LOADENS4_14ComposedLayoutINS4_7SwizzleILi2ELi4ELi3EEENS4_18smem_ptr_flag_bitsILi8EEENSW_INS5_IJNSA_ILi8EEESG_EEENS5_IJSG_SC_EEEEEEEvNS4_8identityES14_S1E_vS1F_EENS_8epilogue10collective18CollectiveEpilogueINS1H_23Sm100TmaWarpSpecializedILi1ELi1ELi32ELb0ELb0EEEJNS5_IJSG_SG_SG_EEENS5_IJNSW_ISG_SC_EES1N_EEESI_SJ_SI_SJ_NS1H_6fusion15FusionCallbacksIS1L_NS1P_17LinearCombinationISI_fSI_fLNS_15FloatRoundStyleE2EEES1M_S1O_JEEENS4_5SM1004TMEM4LOAD26SM100_TMEM_LOAD_32dp32b32xENS4_13SM90_TMA_LOADES1E_NS4_39AutoVectorizingCopyWithAssumedAlignmentILi128EEENS4_14SM90_TMA_STOREES1E_S21_S21_EEEvvEEEEvNT_6ParamsE --------------------------
	.section	.nv.shared._ZN7cutlass13device_kernelINS_4gemm6kernel13GemmUniversalIN4cute5tupleIJiiiiEEENS1_10collective13CollectiveMmaINS1_35MainloopSm100TmaUmmaWarpSpecializedILi5ELi2ELi4ENS5_IJNS4_1CILi2EEENSA_ILi1EEESC_EEEEENS5_IJNSA_ILi128EEENSA_ILi64EEESG_EEENS_12float_e4m3_tENS5_IJlSC_lEEESI_SJ_NS4_8TiledMMAINS4_8MMA_AtomIJNS4_10MMA_TraitsINS4_25SM100_MMA_F8F6F4_2x1SM_SSEJSI_SI_fSF_SG_NS4_17integral_constantINS4_4UMMA5MajorELSQ_0EEESR_NSO_INSP_7ScaleInELSS_0EEEST_EEEEEENS4_6LayoutINS5_IJSC_SC_SC_EEENS5_IJNSA_ILi0EEESY_SY_EEEEENS5_IJNS4_10UnderscoreES11_S11_EEEEENS4_18SM100_TMA_2SM_LOADENS4_14ComposedLayoutINS4_7SwizzleILi2ELi4ELi3EEENS4_18smem_ptr_flag_bitsILi8EEENSW_INS5_IJNSA_ILi8EEESG_EEENS5_IJSG_SC_EEEEEEEvNS4_8identityES14_S1E_vS1F_EENS_8epilogue10collective18CollectiveEpilogueINS1H_23Sm100TmaWarpSpecializedILi1ELi1ELi32ELb0ELb0EEEJNS5_IJSG_SG_SG_EEENS5_IJNSW_ISG_SC_EES1N_EEESI_SJ_SI_SJ_NS1H_6fusion15FusionCallbacksIS1L_NS1P_17LinearCombinationISI_fSI_fLNS_15FloatRoundStyleE2EEES1M_S1O_JEEENS4_5SM1004TMEM4LOAD26SM100_TMEM_LOAD_32dp32b32xENS4_13SM90_TMA_LOADES1E_NS4_39AutoVectorizingCopyWithAssumedAlignmentILi128EEENS4_14SM90_TMA_STOREES1E_S21_S21_EEEvvEEEEvNT_6ParamsE,"aw",@nobits
	.sectionflags	@""
	.align	16
	.zero		1024


//--------------------- .nv.shared.reserved.0     --------------------------
	.section	.nv.shared.reserved.0,"aw",@nobits
	.weak		__nv_reservedSMEM_offset_0_alias
	.size		__nv_reservedSMEM_offset_0_alias, 0, 64
	.other		__nv_reservedSMEM_offset_0_alias,@"STO_CUDA_RESERVED_SHARED STV_DEFAULT"
__nv_reservedSMEM_offset_0_alias:
	.zero		0
.nv.shared.reserved.0:
	.zero		64
	.weak		__nv_reservedSMEM_tcgen05_partition
	.type		__nv_reservedSMEM_tcgen05_partition,@object
	.size		__nv_reservedSMEM_tcgen05_partition,(.L_0 - __nv_reservedSMEM_tcgen05_partition)
__nv_reservedSMEM_tcgen05_partition:
	.zero		32
.L_0:


//--------------------- .nv.global                --------------------------
	.section	.nv.global,"aw",@nobits
.nv.global:
	.type		_ZN39_INTERNAL_4ae205c0_4_k_cu_c7cd5283_85704cute1_E,@object
	.size		_ZN39_INTERNAL_4ae205c0_4_k_cu_c7cd5283_85704cute1_E,(_ZN39_INTERNAL_4ae205c0_4_k_cu_c7cd5283_85704cuda3std3__45__cpo6cbeginE - _ZN39_INTERNAL_4ae205c0_4_k_cu_c7cd5283_85704cute1_E)
_ZN39_INTERNAL_4ae205c0_4_k_cu_c7cd5283_85704cute1_E:
	.zero		1
	.type		_ZN39_INTERNAL_4ae205c0_4_k_cu_c7cd5283_85704cuda3std3__45__cpo6cbeginE,@object
	.size		_ZN39_INTERNAL_4ae205c0_4_k_cu_c7cd5283_85704cuda3std3__45__cpo6cbeginE,(_ZN39_INTERNAL_4ae205c0_4_k_cu_c7cd5283_85704cuda3std3__48in_placeE - _ZN39_INTERNAL_4ae205c0_4_k_cu_c7cd5283_85704cuda3std3__45__cpo6cbeginE)
_ZN39_INTERNAL_4ae205c0_4_k_cu_c7cd5283_85704cuda3std3__45__cpo6cbeginE:
	.zero		1
	.type		_ZN39_INTERNAL_4ae205c0_4_k_cu_c7cd5283_85704cuda3std3__48in_placeE,@object
	.size		_ZN39_INTERNAL_4ae205c0_4_k_cu_c7cd5283_85704cuda3std3__48in_placeE,(_ZN39_INTERNAL_4ae205c0_4_k_cu_c7cd5283_85704cuda3std6ranges3__45__cpo9iter_moveE - _ZN39_INTERNAL_4ae205c0_4_k_cu_c7cd5283_85704cuda3std3__48in_placeE)
_ZN39_INTERNAL_4ae205c0_4_k_cu_c7cd5283_85704cuda3std3__48in_placeE:
	.zero		1
	.type		_ZN39_INTERNAL_4ae205c0_4_k_cu_c7cd5283_85704cuda3std6ranges3__45__cpo9iter_moveE,@object
	.size		_ZN39_INTERNAL_4ae205c0_4_k_cu_c7cd5283_85704cuda3std6ranges3__45__cpo9iter_moveE,(_ZN39_INTERNAL_4ae205c0_4_k_cu_c7cd5283_85704cuda3std3__45__cpo5beginE - _ZN39_INTERNAL_4ae205c0_4_k_cu_c7cd5283_85704cuda3std6ranges3__45__cpo9iter_moveE)
_ZN39_INTERNAL_4ae205c0_4_k_cu_c7cd5283_85704cuda3std6ranges3__45__cpo9iter_moveE:
	.zero		1
	.type		_ZN39_INTERNAL_4ae205c0_4_k_cu_c7cd5283_85704cuda3std3__45__cpo5beginE,@object
	.size		_ZN39_INTERNAL_4ae205c0_4_k_cu_c7cd5283_85704cuda3std3__45__cpo5beginE,(_ZN39_INTERNAL_4ae205c0_4_k_cu_c7cd5283_85704cuda3std3__441_GLOBAL__N__4ae205c0_4_k_cu_c7cd5283_85706ignoreE - _ZN39_INTERNAL_4ae205c0_4_k_cu_c7cd5283_85704cuda3std3__45__cpo5beginE)
_ZN39_INTERNAL_4ae205c0_4_k_cu_c7cd5283_85704cuda3std3__45__cpo5beginE:
	.zero		1
	.type		_ZN39_INTERNAL_4ae205c0_4_k_cu_c7cd5283_85704cuda3std3__441_GLOBAL__N__4ae205c0_4_k_cu_c7cd5283_85706ignoreE,@object
	.size		_ZN39_INTERNAL_4ae205c0_4_k_cu_c7cd5283_85704cuda3std3__441_GLOBAL__N__4ae205c0_4_k_cu_c7cd5283_85706ignoreE,(_ZN39_INTERNAL_4ae205c0_4_k_cu_c7cd5283_85704cute7productE - _ZN39_INTERNAL_4ae205c0_4_k_cu_c7cd5283_85704cuda3std3__441_GLOBAL__N__4ae205c0_4_k_cu_c7cd5283_85706ignoreE)
_ZN39_INTERNAL_4ae205c0_4_k_cu_c7cd5283_85704cuda3std3__441_GLOBAL__N__4ae205c0_4_k_cu_c7cd5283_85706ignoreE:
	.zero		1
	.type		_ZN39_INTERNAL_4ae205c0_4_k_cu_c7cd5283_85704cute7productE,@object
	.size		_ZN39_INTERNAL_4ae205c0_4_k_cu_c7cd5283_85704cute7productE,(_ZN39_INTERNAL_4ae205c0_4_k_cu_c7cd5283_85704cuda3std3__45__cpo3endE - _ZN39_INTERNAL_4ae205c0_4_k_cu_c7cd5283_85704cute7productE)
_ZN39_INTERNAL_4ae205c0_4_k_cu_c7cd5283_85704cute7productE:
	.zero		1
	.type		_ZN39_INTERNAL_4ae205c0_4_k_cu_c7cd5283_85704cuda3std3__45__cpo3endE,@object
	.size		_ZN39_INTERNAL_4ae205c0_4_k_cu_c7cd5283_85704cuda3std3__45__cpo3endE,(_ZN39_INTERNAL_4ae205c0_4_k_cu_c7cd5283_85704cuda3std3__419piecewise_constructE - _ZN39_INTERNAL_4ae205c0_4_k_cu_c7cd5283_85704cuda3std3__45__cpo3endE)
_ZN39_INTERNAL_4ae205c0_4_k_cu_c7cd5283_85704cuda3std3__45__cpo3endE:
	.zero		1
	.type		_ZN39_INTERNAL_4ae205c0_4_k_cu_c7cd5283_85704cuda3std3__419piecewise_constructE,@object
	.size		_ZN39_INTERNAL_4ae205c0_4_k_cu_c7cd5283_85704cuda3std3__419piecewise_constructE,(_ZN39_INTERNAL_4ae205c0_4_k_cu_c7cd5283_85704cuda3std3__45__cpo4cendE - _ZN39_INTERNAL_4ae205c0_4_k_cu_c7cd5283_85704cuda3std3__419piecewise_constructE)
_ZN39_INTERNAL_4ae205c0_4_k_cu_c7cd5283_85704cuda3std3__419piecewise_constructE:
	.zero		1
	.type		_ZN39_INTERNAL_4ae205c0_4_k_cu_c7cd5283_85704cuda3std3__45__cpo4cendE,@object
	.size		_ZN39_INTERNAL_4ae205c0_4_k_cu_c7cd5283_85704cuda3std3__45__cpo4cendE,(_ZN39_INTERNAL_4ae205c0_4_k_cu_c7cd5283_85704cuda3std6ranges3__45__cpo4swapE - _ZN39_INTERNAL_4ae205c0_4_k_cu_c7cd5283_85704cuda3std3__45__cpo4cendE)
_ZN39_INTERNAL_4ae205c0_4_k_cu_c7cd5283_85704cuda3std3__45__cpo4cendE:
	.zero		1
	.type		_ZN39_INTERNAL_4ae205c0_4_k_cu_c7cd5283_85704cuda3std6ranges3__45__cpo4swapE,@object
	.size		_ZN39_INTERNAL_4ae205c0_4_k_cu_c7cd5283_85704cuda3std6ranges3__45__cpo4swapE,(.L_10 - _ZN39_INTERNAL_4ae205c0_4_k_cu_c7cd5283_85704cuda3std6ranges3__45__cpo4swapE)
_ZN39_INTERNAL_4ae205c0_4_k_cu_c7cd5283_85704cuda3std6ranges3__45__cpo4swapE:
	.zero		1
.L_10:


//--------------------- .nv.constant0._ZN7cutlass13device_kernelINS_4gemm6kernel13GemmUniversalIN4cute5tupleIJiiiiEEENS1_10collective13CollectiveMmaINS1_35MainloopSm100TmaUmmaWarpSpecializedILi5ELi2ELi4ENS5_IJNS4_1CILi2EEENSA_ILi1EEESC_EEEEENS5_IJNSA_ILi128EEENSA_ILi64EEESG_EEENS_12float_e4m3_tENS5_IJlSC_lEEESI_SJ_NS4_8TiledMMAINS4_8MMA_AtomIJNS4_10MMA_TraitsINS4_25SM100_MMA_F8F6F4_2x1SM_SSEJSI_SI_fSF_SG_NS4_17integral_constantINS4_4UMMA5MajorELSQ_0EEESR_NSO_INSP_7ScaleInELSS_0EEEST_EEEEEENS4_6LayoutINS5_IJSC_SC_SC_EEENS5_IJNSA_ILi0EEESY_SY_EEEEENS5_IJNS4_10UnderscoreES11_S11_EEEEENS4_18SM100_TMA_2SM_LOADENS4_14ComposedLayoutINS4_7SwizzleILi2ELi4ELi3EEENS4_18smem_ptr_flag_bitsILi8EEENSW_INS5_IJNSA_ILi8EEESG_EEENS5_IJSG_SC_EEEEEEEvNS4_8identityES14_S1E_vS1F_EENS_8epilogue10collective18CollectiveEpilogueINS1H_23Sm100TmaWarpSpecializedILi1ELi1ELi32ELb0ELb0EEEJNS5_IJSG_SG_SG_EEENS5_IJNSW_ISG_SC_EES1N_EEESI_SJ_SI_SJ_NS1H_6fusion15FusionCallbacksIS1L_NS1P_17LinearCombinationISI_fSI_fLNS_15FloatRoundStyleE2EEES1M_S1O_JEEENS4_5SM1004TMEM4LOAD26SM100_TMEM_LOAD_32dp32b32xENS4_13SM90_TMA_LOADES1E_NS4_39AutoVectorizingCopyWithAssumedAlignmentILi128EEENS4_14SM90_TMA_STOREES1E_S21_S21_EEEvvEEEEvNT_6ParamsE --------------------------
	.section	.nv.constant0._ZN7cutlass13device_kernelINS_4gemm6kernel13GemmUniversalIN4cute5tupleIJiiiiEEENS1_10collective13CollectiveMmaINS1_35MainloopSm100TmaUmmaWarpSpecializedILi5ELi2ELi4ENS5_IJNS4_1CILi2EEENSA_ILi1EEESC_EEEEENS5_IJNSA_ILi128EEENSA_ILi64EEESG_EEENS_12float_e4m3_tENS5_IJlSC_lEEESI_SJ_NS4_8TiledMMAINS4_8MMA_AtomIJNS4_10MMA_TraitsINS4_25SM100_MMA_F8F6F4_2x1SM_SSEJSI_SI_fSF_SG_NS4_17integral_constantINS4_4UMMA5MajorELSQ_0EEESR_NSO_INSP_7ScaleInELSS_0EEEST_EEEEEENS4_6LayoutINS5_IJSC_SC_SC_EEENS5_IJNSA_ILi0EEESY_SY_EEEEENS5_IJNS4_10UnderscoreES11_S11_EEEEENS4_18SM100_TMA_2SM_LOADENS4_14ComposedLayoutINS4_7SwizzleILi2ELi4ELi3EEENS4_18smem_ptr_flag_bitsILi8EEENSW_INS5_IJNSA_ILi8EEESG_EEENS5_IJSG_SC_EEEEEEEvNS4_8identityES14_S1E_vS1F_EENS_8epilogue10collective18CollectiveEpilogueINS1H_23Sm100TmaWarpSpecializedILi1ELi1ELi32ELb0ELb0EEEJNS5_IJSG_SG_SG_EEENS5_IJNSW_ISG_SC_EES1N_EEESI_SJ_SI_SJ_NS1H_6fusion15FusionCallbacksIS1L_NS1P_17LinearCombinationISI_fSI_fLNS_15FloatRoundStyleE2EEES1M_S1O_JEEENS4_5SM1004TMEM4LOAD26SM100_TMEM_LOAD_32dp32b32xENS4_13SM90_TMA_LOADES1E_NS4_39AutoVectorizingCopyWithAssumedAlignmentILi128EEENS4_14SM90_TMA_STOREES1E_S21_S21_EEEvvEEEEvNT_6ParamsE,"a",@progbits
	.sectionflags	@""
	.align	4
.nv.constant0._ZN7cutlass13device_kernelINS_4gemm6kernel13GemmUniversalIN4cute5tupleIJiiiiEEENS1_10collective13CollectiveMmaINS1_35MainloopSm100TmaUmmaWarpSpecializedILi5ELi2ELi4ENS5_IJNS4_1CILi2EEENSA_ILi1EEESC_EEEEENS5_IJNSA_ILi128EEENSA_ILi64EEESG_EEENS_12float_e4m3_tENS5_IJlSC_lEEESI_SJ_NS4_8TiledMMAINS4_8MMA_AtomIJNS4_10MMA_TraitsINS4_25SM100_MMA_F8F6F4_2x1SM_SSEJSI_SI_fSF_SG_NS4_17integral_constantINS4_4UMMA5MajorELSQ_0EEESR_NSO_INSP_7ScaleInELSS_0EEEST_EEEEEENS4_6LayoutINS5_IJSC_SC_SC_EEENS5_IJNSA_ILi0EEESY_SY_EEEEENS5_IJNS4_10UnderscoreES11_S11_EEEEENS4_18SM100_TMA_2SM_LOADENS4_14ComposedLayoutINS4_7SwizzleILi2ELi4ELi3EEENS4_18smem_ptr_flag_bitsILi8EEENSW_INS5_IJNSA_ILi8EEESG_EEENS5_IJSG_SC_EEEEEEEvNS4_8identityES14_S1E_vS1F_EENS_8epilogue10collective18CollectiveEpilogueINS1H_23Sm100TmaWarpSpecializedILi1ELi1ELi32ELb0ELb0EEEJNS5_IJSG_SG_SG_EEENS5_IJNSW_ISG_SC_EES1N_EEESI_SJ_SI_SJ_NS1H_6fusion15FusionCallbacksIS1L_NS1P_17LinearCombinationISI_fSI_fLNS_15FloatRoundStyleE2EEES1M_S1O_JEEENS4_5SM1004TMEM4LOAD26SM100_TMEM_LOAD_32dp32b32xENS4_13SM90_TMA_LOADES1E_NS4_39AutoVectorizingCopyWithAssumedAlignmentILi128EEENS4_14SM90_TMA_STOREES1E_S21_S21_EEEvvEEEEvNT_6ParamsE:
	.zero		2944


//--------------------- SYMBOLS --------------------------

	.type		.nv.reservedSmem.offset0,@object
	.size		.nv.reservedSmem.offset0,0x4
	.type		.nv.reservedSmem.cap,@object
	.size		.nv.reservedSmem.cap,0x4
	.type		__assertfail,@function
